// auto-generated by cutlass_sweep.gemm — config: {"arch": "sm_100", "cluster_m": 2, "cluster_n": 1, "dtype": "bf16", "dtype_b": "bf16", "layout": "nt", "stages": 0, "tile_k": 16, "tile_m": 64, "tile_n": 256}
#include "cutlass/cutlass.h"
#include "cutlass/gemm/collective/collective_builder.hpp"
#include "cutlass/gemm/device/gemm_universal_adapter.h"
#include "cutlass/gemm/kernel/gemm_universal.hpp"
#include "cutlass/epilogue/collective/collective_builder.hpp"

using ElemA = cutlass::bfloat16_t;
using ElemB = cutlass::bfloat16_t;
using ElemCD = cutlass::bfloat16_t;
using Acc  = float;
using TileShape    = cute::Shape<cute::_64, cute::_256, cute::_16>;
using ClusterShape = cute::Shape<cute::_2, cute::_1, cute::_1>;

using CollectiveEpilogue = typename cutlass::epilogue::collective::CollectiveBuilder<
    cutlass::arch::Sm100, cutlass::arch::OpClassTensorOp,
    TileShape, ClusterShape,
    cutlass::epilogue::collective::EpilogueTileAuto,
    Acc, Acc,
    ElemCD, cutlass::layout::RowMajor, 128 / cutlass::sizeof_bits<ElemCD>::value,
    ElemCD, cutlass::layout::RowMajor, 128 / cutlass::sizeof_bits<ElemCD>::value,
    cutlass::epilogue::collective::EpilogueScheduleAuto
  >::CollectiveOp;

using CollectiveMainloop = typename cutlass::gemm::collective::CollectiveBuilder<
    cutlass::arch::Sm100, cutlass::arch::OpClassTensorOp,
    ElemA, cutlass::layout::RowMajor, 128 / cutlass::sizeof_bits<ElemA>::value,
    ElemB, cutlass::layout::ColumnMajor, 128 / cutlass::sizeof_bits<ElemB>::value,
    Acc,
    TileShape, ClusterShape,
    cutlass::gemm::collective::StageCountAutoCarveout<static_cast<int>(sizeof(typename CollectiveEpilogue::SharedStorage))>,
    cutlass::gemm::collective::KernelScheduleAuto
  >::CollectiveOp;

using GemmKernel = cutlass::gemm::kernel::GemmUniversal<
    cute::Shape<int,int,int,int>,
    CollectiveMainloop,
    CollectiveEpilogue
>;
using Gemm = cutlass::gemm::device::GemmUniversalAdapter<GemmKernel>;

// Force the device kernel symbol into the cubin without needing a host main.
auto* _anchor = &cutlass::device_kernel<GemmKernel>;


// ===== COMPILED SASS (sm_100a) =====

	.target	sm_100a

	.elftype	@"ET_EXEC"


//--------------------- .note.nv.tkinfo           --------------------------
	.section	.note.nv.tkinfo,"",@"SHT_NOTE"
	.sectionflags	@"SHF_NOTE_NV_TKINFO"
	.tkinfo
        /*0018*/ 	.word	0x00000002
        /*0030*/ 	.string	""
        /*0030*/ 	.string	"ptxas"
        /*0030*/ 	.string	"Cuda compilation tools, release 13.0, V13.0.88"
        /*0030*/ 	.string	"Build cuda_13.0.r13.0/compiler.36424714_0"
        /*0030*/ 	.string	"-arch sm_100a -m 64 "



//--------------------- .note.nv.cuinfo           --------------------------
	.section	.note.nv.cuinfo,"",@"SHT_NOTE"
	.sectionflags	@"SHF_NOTE_NV_CUINFO"
        /*0018*/ 	.short	0x0002
        /*001a*/ 	.short	0x0064
        /*001c*/ 	.short	0x0082
	.zero		2


//--------------------- .nv.info                  --------------------------
	.section	.nv.info,"",@"SHT_CUDA_INFO"
	.align	4


	//----- nvinfo : EIATTR_REGCOUNT
	.align		4
        /*0000*/ 	.byte	0x04, 0x2f
        /*0002*/ 	.short	(.L_19 - .L_18)
	.align		4
.L_18:
        /*0004*/ 	.word	index@(_ZN7cutlass13device_kernelINS_4gemm6kernel13GemmUniversalIN4cute5tupleIJiiiiEEENS1_10collective13CollectiveMmaINS1_35MainloopSm100TmaUmmaWarpSpecializedILi19ELi2ELi4ENS5_IJNS4_1CILi2EEENSA_ILi1EEESC_EEEEENS5_IJNSA_ILi64EEENSA_ILi256EEENSA_ILi16EEEEEENS_10bfloat16_tENS5_IJlSC_lEEESJ_SK_NS4_8TiledMMAINS4_8MMA_AtomIJNS4_20SM100_MMA_F16BF16_SSISJ_SJ_fLi64ELi256ELNS4_4UMMA5MajorE0ELSP_0ELNSO_7ScaleInE0ELSQ_0EEEEEENS4_6LayoutINS5_IJSC_SC_SC_EEENS5_IJNSA_ILi0EEESV_SV_EEEEENS5_IJNS4_10UnderscoreESY_SY_EEEEENS4_13SM90_TMA_LOADENS4_14ComposedLayoutINS4_7SwizzleILi1ELi4ELi3EEENS4_18smem_ptr_flag_bitsILi16EEENST_INS5_IJNSA_ILi8EEESH_EEENS5_IJSH_SC_EEEEEEEvNS4_8identityENS4_23SM90_TMA_LOAD_MULTICASTES1B_vS1C_EENS_8epilogue10collective18CollectiveEpilogueINS1F_23Sm100TmaWarpSpecializedILi4ELi2ELi32ELb1ELb0EEEJSI_NS5_IJNST_ISF_SC_EES1K_EEESJ_SK_SJ_SK_NS1F_6fusion15FusionCallbacksIS1J_NS1M_17LinearCombinationISJ_fSJ_fLNS_15FloatRoundStyleE2EEESI_S1L_JEEENS4_5SM1004TMEM4LOAD26SM100_TMEM_LOAD_16dp256b8xES11_NS12_INS13_ILi3ELi4ELi3EEES16_NST_INS5_IJS17_SF_EEENS5_IJSF_SC_EEEEEEENS4_17SM75_U32x4_LDSM_NENS4_14SM90_TMA_STOREES20_NS4_17SM90_U32x4_STSM_NENS4_39AutoVectorizingCopyWithAssumedAlignmentILi128EEEEEEvvEEEEvNT_6ParamsE)
        /*0008*/ 	.word	0x0000007a


	//----- nvinfo : EIATTR_FRAME_SIZE
	.align		4
.L_19:
        /*000c*/ 	.byte	0x04, 0x11
        /*000e*/ 	.short	(.L_21 - .L_20)
	.align		4
.L_20:
        /*0010*/ 	.word	index@($__internal_2_$__cuda_sm10x_tcgen05_guardrail_trap_unallocated_columns_being_dealloced)
        /*0014*/ 	.word	0x00000000


	//----- nvinfo : EIATTR_FRAME_SIZE
	.align		4
.L_21:
        /*0018*/ 	.byte	0x04, 0x11
        /*001a*/ 	.short	(.L_23 - .L_22)
	.align		4
.L_22:
        /*001c*/ 	.word	index@($__internal_1_$__cuda_sm10x_tcgen05_guardrail_trap_phase_invalid_during_alloc)
        /*0020*/ 	.word	0x00000000


	//----- nvinfo : EIATTR_FRAME_SIZE
	.align		4
.L_23:
        /*0024*/ 	.byte	0x04, 0x11
        /*0026*/ 	.short	(.L_25 - .L_24)
	.align		4
.L_24:
        /*0028*/ 	.word	index@($__internal_0_$__cuda_sm10x_tcgen05_guardrail_trap_col_being_dealloced_not_returned_by_alloc)
        /*002c*/ 	.word	0x00000000


	//----- nvinfo : EIATTR_FRAME_SIZE
	.align		4
.L_25:
        /*0030*/ 	.byte	0x04, 0x11
        /*0032*/ 	.short	(.L_27 - .L_26)
	.align		4
.L_26:
        /*0034*/ 	.word	index@(_ZN7cutlass13device_kernelINS_4gemm6kernel13GemmUniversalIN4cute5tupleIJiiiiEEENS1_10collective13CollectiveMmaINS1_35MainloopSm100TmaUmmaWarpSpecializedILi19ELi2ELi4ENS5_IJNS4_1CILi2EEENSA_ILi1EEESC_EEEEENS5_IJNSA_ILi64EEENSA_ILi256EEENSA_ILi16EEEEEENS_10bfloat16_tENS5_IJlSC_lEEESJ_SK_NS4_8TiledMMAINS4_8MMA_AtomIJNS4_20SM100_MMA_F16BF16_SSISJ_SJ_fLi64ELi256ELNS4_4UMMA5MajorE0ELSP_0ELNSO_7ScaleInE0ELSQ_0EEEEEENS4_6LayoutINS5_IJSC_SC_SC_EEENS5_IJNSA_ILi0EEESV_SV_EEEEENS5_IJNS4_10UnderscoreESY_SY_EEEEENS4_13SM90_TMA_LOADENS4_14ComposedLayoutINS4_7SwizzleILi1ELi4ELi3EEENS4_18smem_ptr_flag_bitsILi16EEENST_INS5_IJNSA_ILi8EEESH_EEENS5_IJSH_SC_EEEEEEEvNS4_8identityENS4_23SM90_TMA_LOAD_MULTICASTES1B_vS1C_EENS_8epilogue10collective18CollectiveEpilogueINS1F_23Sm100TmaWarpSpecializedILi4ELi2ELi32ELb1ELb0EEEJSI_NS5_IJNST_ISF_SC_EES1K_EEESJ_SK_SJ_SK_NS1F_6fusion15FusionCallbacksIS1J_NS1M_17LinearCombinationISJ_fSJ_fLNS_15FloatRoundStyleE2EEESI_S1L_JEEENS4_5SM1004TMEM4LOAD26SM100_TMEM_LOAD_16dp256b8xES11_NS12_INS13_ILi3ELi4ELi3EEES16_NST_INS5_IJS17_SF_EEENS5_IJSF_SC_EEEEEEENS4_17SM75_U32x4_LDSM_NENS4_14SM90_TMA_STOREES20_NS4_17SM90_U32x4_STSM_NENS4_39AutoVectorizingCopyWithAssumedAlignmentILi128EEEEEEvvEEEEvNT_6ParamsE)
        /*0038*/ 	.word	0x00000000


	//----- nvinfo : EIATTR_MIN_STACK_SIZE
	.align		4
.L_27:
        /*003c*/ 	.byte	0x04, 0x12
        /*003e*/ 	.short	(.L_29 - .L_28)
	.align		4
.L_28:
        /*0040*/ 	.word	index@(_ZN7cutlass13device_kernelINS_4gemm6kernel13GemmUniversalIN4cute5tupleIJiiiiEEENS1_10collective13CollectiveMmaINS1_35MainloopSm100TmaUmmaWarpSpecializedILi19ELi2ELi4ENS5_IJNS4_1CILi2EEENSA_ILi1EEESC_EEEEENS5_IJNSA_ILi64EEENSA_ILi256EEENSA_ILi16EEEEEENS_10bfloat16_tENS5_IJlSC_lEEESJ_SK_NS4_8TiledMMAINS4_8MMA_AtomIJNS4_20SM100_MMA_F16BF16_SSISJ_SJ_fLi64ELi256ELNS4_4UMMA5MajorE0ELSP_0ELNSO_7ScaleInE0ELSQ_0EEEEEENS4_6LayoutINS5_IJSC_SC_SC_EEENS5_IJNSA_ILi0EEESV_SV_EEEEENS5_IJNS4_10UnderscoreESY_SY_EEEEENS4_13SM90_TMA_LOADENS4_14ComposedLayoutINS4_7SwizzleILi1ELi4ELi3EEENS4_18smem_ptr_flag_bitsILi16EEENST_INS5_IJNSA_ILi8EEESH_EEENS5_IJSH_SC_EEEEEEEvNS4_8identityENS4_23SM90_TMA_LOAD_MULTICASTES1B_vS1C_EENS_8epilogue10collective18CollectiveEpilogueINS1F_23Sm100TmaWarpSpecializedILi4ELi2ELi32ELb1ELb0EEEJSI_NS5_IJNST_ISF_SC_EES1K_EEESJ_SK_SJ_SK_NS1F_6fusion15FusionCallbacksIS1J_NS1M_17LinearCombinationISJ_fSJ_fLNS_15FloatRoundStyleE2EEESI_S1L_JEEENS4_5SM1004TMEM4LOAD26SM100_TMEM_LOAD_16dp256b8xES11_NS12_INS13_ILi3ELi4ELi3EEES16_NST_INS5_IJS17_SF_EEENS5_IJSF_SC_EEEEEEENS4_17SM75_U32x4_LDSM_NENS4_14SM90_TMA_STOREES20_NS4_17SM90_U32x4_STSM_NENS4_39AutoVectorizingCopyWithAssumedAlignmentILi128EEEEEEvvEEEEvNT_6ParamsE)
        /*0044*/ 	.word	0x00000000
.L_29:


//--------------------- .nv.compat                --------------------------
	.section	.nv.compat,"",@"SHT_CUDA_COMPAT_INFO"
	.align	4
        /*0000*/ 	.byte	0x02, 0x09, 0x01, 0x00, 0x02, 0x02, 0x02, 0x00, 0x02, 0x05, 0x05, 0x00, 0x03, 0x07, 0x01, 0x01
        /*0010*/ 	.byte	0x02, 0x03, 0x01, 0x00, 0x02, 0x06, 0x01, 0x00, 0x04, 0x0b, 0x08, 0x00, 0x09, 0x00, 0x00, 0x00
        /*0020*/ 	.byte	0x00, 0x00, 0x00, 0x00


//--------------------- .nv.info._ZN7cutlass13device_kernelINS_4gemm6kernel13GemmUniversalIN4cute5tupleIJiiiiEEENS1_10collective13CollectiveMmaINS1_35MainloopSm100TmaUmmaWarpSpecializedILi19ELi2ELi4ENS5_IJNS4_1CILi2EEENSA_ILi1EEESC_EEEEENS5_IJNSA_ILi64EEENSA_ILi256EEENSA_ILi16EEEEEENS_10bfloat16_tENS5_IJlSC_lEEESJ_SK_NS4_8TiledMMAINS4_8MMA_AtomIJNS4_20SM100_MMA_F16BF16_SSISJ_SJ_fLi64ELi256ELNS4_4UMMA5MajorE0ELSP_0ELNSO_7ScaleInE0ELSQ_0EEEEEENS4_6LayoutINS5_IJSC_SC_SC_EEENS5_IJNSA_ILi0EEESV_SV_EEEEENS5_IJNS4_10UnderscoreESY_SY_EEEEENS4_13SM90_TMA_LOADENS4_14ComposedLayoutINS4_7SwizzleILi1ELi4ELi3EEENS4_18smem_ptr_flag_bitsILi16EEENST_INS5_IJNSA_ILi8EEESH_EEENS5_IJSH_SC_EEEEEEEvNS4_8identityENS4_23SM90_TMA_LOAD_MULTICASTES1B_vS1C_EENS_8epilogue10collective18CollectiveEpilogueINS1F_23Sm100TmaWarpSpecializedILi4ELi2ELi32ELb1ELb0EEEJSI_NS5_IJNST_ISF_SC_EES1K_EEESJ_SK_SJ_SK_NS1F_6fusion15FusionCallbacksIS1J_NS1M_17LinearCombinationISJ_fSJ_fLNS_15FloatRoundStyleE2EEESI_S1L_JEEENS4_5SM1004TMEM4LOAD26SM100_TMEM_LOAD_16dp256b8xES11_NS12_INS13_ILi3ELi4ELi3EEES16_NST_INS5_IJS17_SF_EEENS5_IJSF_SC_EEEEEEENS4_17SM75_U32x4_LDSM_NENS4_14SM90_TMA_STOREES20_NS4_17SM90_U32x4_STSM_NENS4_39AutoVectorizingCopyWithAssumedAlignmentILi128EEEEEEvvEEEEvNT_6ParamsE --------------------------
	.section	.nv.info._ZN7cutlass13device_kernelINS_4gemm6kernel13GemmUniversalIN4cute5tupleIJiiiiEEENS1_10collective13CollectiveMmaINS1_35MainloopSm100TmaUmmaWarpSpecializedILi19ELi2ELi4ENS5_IJNS4_1CILi2EEENSA_ILi1EEESC_EEEEENS5_IJNSA_ILi64EEENSA_ILi256EEENSA_ILi16EEEEEENS_10bfloat16_tENS5_IJlSC_lEEESJ_SK_NS4_8TiledMMAINS4_8MMA_AtomIJNS4_20SM100_MMA_F16BF16_SSISJ_SJ_fLi64ELi256ELNS4_4UMMA5MajorE0ELSP_0ELNSO_7ScaleInE0ELSQ_0EEEEEENS4_6LayoutINS5_IJSC_SC_SC_EEENS5_IJNSA_ILi0EEESV_SV_EEEEENS5_IJNS4_10UnderscoreESY_SY_EEEEENS4_13SM90_TMA_LOADENS4_14ComposedLayoutINS4_7SwizzleILi1ELi4ELi3EEENS4_18smem_ptr_flag_bitsILi16EEENST_INS5_IJNSA_ILi8EEESH_EEENS5_IJSH_SC_EEEEEEEvNS4_8identityENS4_23SM90_TMA_LOAD_MULTICASTES1B_vS1C_EENS_8epilogue10collective18CollectiveEpilogueINS1F_23Sm100TmaWarpSpecializedILi4ELi2ELi32ELb1ELb0EEEJSI_NS5_IJNST_ISF_SC_EES1K_EEESJ_SK_SJ_SK_NS1F_6fusion15FusionCallbacksIS1J_NS1M_17LinearCombinationISJ_fSJ_fLNS_15FloatRoundStyleE2EEESI_S1L_JEEENS4_5SM1004TMEM4LOAD26SM100_TMEM_LOAD_16dp256b8xES11_NS12_INS13_ILi3ELi4ELi3EEES16_NST_INS5_IJS17_SF_EEENS5_IJSF_SC_EEEEEEENS4_17SM75_U32x4_LDSM_NENS4_14SM90_TMA_STOREES20_NS4_17SM90_U32x4_STSM_NENS4_39AutoVectorizingCopyWithAssumedAlignmentILi128EEEEEEvvEEEEvNT_6ParamsE,"",@"SHT_CUDA_INFO"
	.sectionflags	@""
	.align	4


	//----- nvinfo : EIATTR_CUDA_API_VERSION
	.align		4
        /*0000*/ 	.byte	0x04, 0x37
        /*0002*/ 	.short	(.L_31 - .L_30)
.L_30:
        /*0004*/ 	.word	0x00000082


	//----- nvinfo : EIATTR_KPARAM_INFO
	.align		4
.L_31:
        /*0008*/ 	.byte	0x04, 0x17
        /*000a*/ 	.short	(.L_33 - .L_32)
.L_32:
        /*000c*/ 	.word	0x00000000
        /*0010*/ 	.short	0x0000
        /*0012*/ 	.short	0x0000
        /*0014*/ 	.byte	0x00, 0xf0, 0x01, 0x20


	//----- nvinfo : EIATTR_AT_ENTRY_FRAGMENTS
	.align		4
.L_33:
        /*0018*/ 	.byte	0x04, 0x4f
        /*001a*/ 	.short	(.L_35 - .L_34)


	//   ....[0]....
.L_34:
        /*001c*/ 	.word	0x00000006


	//----- nvinfo : EIATTR_RESERVED_SMEM_USED
	.align		4
.L_35:
        /*0020*/ 	.byte	0x01, 0x41
	.zero		2


	//----- nvinfo : EIATTR_SPARSE_MMA_MASK
	.align		4
        /*0024*/ 	.byte	0x03, 0x50
        /*0026*/ 	.short	0x0000


	//----- nvinfo : EIATTR_TCGEN05_1CTA_USED
	.align		4
        /*0028*/ 	.byte	0x01, 0x51
	.zero		2


	//----- nvinfo : EIATTR_MAXREG_COUNT
	.align		4
        /*002c*/ 	.byte	0x03, 0x1b
        /*002e*/ 	.short	0x00ff


	//----- nvinfo : EIATTR_NUM_BARRIERS
	.align		4
        /*0030*/ 	.byte	0x02, 0x4c
        /*0032*/ 	.byte	0x07
	.zero		1


	//----- nvinfo : EIATTR_EXTERNS
	.align		4
        /*0034*/ 	.byte	0x04, 0x0f
        /*0036*/ 	.short	(.L_37 - .L_36)


	//   ....[0]....
	.align		4
.L_36:
        /*0038*/ 	.word	index@(__assertfail)


	//----- nvinfo : EIATTR_MERCURY_ISA_VERSION
	.align		4
.L_37:
        /*003c*/ 	.byte	0x03, 0x5f
        /*003e*/ 	.short	0x0101


	//----- nvinfo : EIATTR_INT_WARP_WIDE_INSTR_OFFSETS
	.align		4
        /*0040*/ 	.byte	0x04, 0x31
        /*0042*/ 	.short	(.L_39 - .L_38)


	//   ....[0]....
.L_38:
        /*0044*/ 	.word	0x00004640


	//   ....[1]....
        /*0048*/ 	.word	0x00004660


	//   ....[2]....
        /*004c*/ 	.word	0x00004690


	//   ....[3]....
        /*0050*/ 	.word	0x000052a0


	//   ....[4]....
        /*0054*/ 	.word	0x00005300


	//   ....[5]....
        /*0058*/ 	.word	0x000053e0


	//   ....[6]....
        /*005c*/ 	.word	0x00005460


	//   ....[7]....
        /*0060*/ 	.word	0x00005550


	//   ....[8]....
        /*0064*/ 	.word	0x000055e0


	//   ....[9]....
        /*0068*/ 	.word	0x000056d0


	//   ....[10]....
        /*006c*/ 	.word	0x00005780


	//----- nvinfo : EIATTR_COOP_GROUP_MASK_REGIDS
	.align		4
.L_39:
        /*0070*/ 	.byte	0x04, 0x29
        /*0072*/ 	.short	(.L_41 - .L_40)


	//   ....[0]....
.L_40:
        /*0074*/ 	.word	0xffffffff


	//   ....[1]....
        /*0078*/ 	.word	0xffffffff


	//   ....[2]....
        /*007c*/ 	.word	0xffffffff


	//   ....[3]....
        /*0080*/ 	.word	0xffffffff


	//   ....[4]....
        /*0084*/ 	.word	0xffffffff


	//   ....[5]....
        /*0088*/ 	.word	0xffffffff


	//   ....[6]....
        /*008c*/ 	.word	0xffffffff


	//   ....[7]....
        /*0090*/ 	.word	0xffffffff


	//   ....[8]....
        /*0094*/ 	.word	0xffffffff


	//   ....[9]....
        /*0098*/ 	.word	0xffffffff


	//   ....[10]....
        /*009c*/ 	.word	0xffffffff


	//   ....[11]....
        /*00a0*/ 	.word	0xffffffff


	//   ....[12]....
        /*00a4*/ 	.word	0xffffffff


	//   ....[13]....
        /*00a8*/ 	.word	0xffffffff


	//----- nvinfo : EIATTR_COOP_GROUP_INSTR_OFFSETS
	.align		4
.L_41:
        /*00ac*/ 	.byte	0x04, 0x28
        /*00ae*/ 	.short	(.L_43 - .L_42)


	//   ....[0]....
.L_42:
        /*00b0*/ 	.word	0x00000080


	//   ....[1]....
        /*00b4*/ 	.word	0x000004f0


	//   ....[2]....
        /*00b8*/ 	.word	0x00000890


	//   ....[3]....
        /*00bc*/ 	.word	0x00000a30


	//   ....[4]....
        /*00c0*/ 	.word	0x00000b30


	//   ....[5]....
        /*00c4*/ 	.word	0x00000ca0


	//   ....[6]....
        /*00c8*/ 	.word	0x00000e40


	//   ....[7]....
        /*00cc*/ 	.word	0x00001000


	//   ....[8]....
        /*00d0*/ 	.word	0x00002220


	//   ....[9]....
        /*00d4*/ 	.word	0x00003980


	//   ....[10]....
        /*00d8*/ 	.word	0x00003b90


	//   ....[11]....
        /*00dc*/ 	.word	0x00003bc0


	//   ....[12]....
        /*00e0*/ 	.word	0x00004520


	//   ....[13]....
        /*00e4*/ 	.word	0x00004750


	//----- nvinfo : EIATTR_VRC_CTA_INIT_COUNT
	.align		4
.L_43:
        /*00e8*/ 	.byte	0x02, 0x4a
        /*00ea*/ 	.byte	0x80
	.zero		1


	//----- nvinfo : EIATTR_SYSCALL_OFFSETS
	.align		4
        /*00ec*/ 	.byte	0x04, 0x46
        /*00ee*/ 	.short	(.L_45 - .L_44)


	//   ....[0]....
.L_44:
        /*00f0*/ 	.word	0x00006410


	//   ....[1]....
        /*00f4*/ 	.word	0x00006500


	//   ....[2]....
        /*00f8*/ 	.word	0x00006d70


	//   ....[3]....
        /*00fc*/ 	.word	0x00007a30


	//   ....[4]....
        /*0100*/ 	.word	0x000086a0


	//   ....[5]....
        /*0104*/ 	.word	0x00009300


	//----- nvinfo : EIATTR_MBARRIER_INSTR_OFFSETS
	.align		4
.L_45:
        /*0108*/ 	.byte	0x04, 0x39
        /*010a*/ 	.short	(.L_47 - .L_46)


	//   ....[0]....
.L_46:
        /*010c*/ 	.word	0x00000610
        /*0110*/ 	.word	0x000000ff
        /*0114*/ 	.word	0x00000000
        /*0118*/ 	.short	0x0100
        /*011a*/ 	.byte	0x04
	.zero		1


	//   ....[1]....
        /*011c*/ 	.word	0x00000620
        /*0120*/ 	.word	0x000000ff
        /*0124*/ 	.word	0x00000098
        /*0128*/ 	.short	0x0100
        /*012a*/ 	.byte	0x04
	.zero		1


	//   ....[2]....
        /*012c*/ 	.word	0x00000630
        /*0130*/ 	.word	0x000000ff
        /*0134*/ 	.word	0x00000008
        /*0138*/ 	.short	0x0100
        /*013a*/ 	.byte	0x04
	.zero		1


	//   ....[3]....
        /*013c*/ 	.word	0x00000640
        /*0140*/ 	.word	0x000000ff
        /*0144*/ 	.word	0x000000a0
        /*0148*/ 	.short	0x0100
        /*014a*/ 	.byte	0x04
	.zero		1


	//   ....[4]....
        /*014c*/ 	.word	0x00000650
        /*0150*/ 	.word	0x000000ff
        /*0154*/ 	.word	0x00000010
        /*0158*/ 	.short	0x0100
        /*015a*/ 	.byte	0x04
	.zero		1


	//   ....[5]....
        /*015c*/ 	.word	0x00000660
        /*0160*/ 	.word	0x000000ff
        /*0164*/ 	.word	0x000000a8
        /*0168*/ 	.short	0x0100
        /*016a*/ 	.byte	0x04
	.zero		1


	//   ....[6]....
        /*016c*/ 	.word	0x00000670
        /*0170*/ 	.word	0x000000ff
        /*0174*/ 	.word	0x00000018
        /*0178*/ 	.short	0x0100
        /*017a*/ 	.byte	0x04
	.zero		1


	//   ....[7]....
        /*017c*/ 	.word	0x00000680
        /*0180*/ 	.word	0x000000ff
        /*0184*/ 	.word	0x000000b0
        /*0188*/ 	.short	0x0100
        /*018a*/ 	.byte	0x04
	.zero		1


	//   ....[8]....
        /*018c*/ 	.word	0x00000690
        /*0190*/ 	.word	0x000000ff
        /*0194*/ 	.word	0x00000020
        /*0198*/ 	.short	0x0100
        /*019a*/ 	.byte	0x04
	.zero		1


	//   ....[9]....
        /*019c*/ 	.word	0x000006a0
        /*01a0*/ 	.word	0x000000ff
        /*01a4*/ 	.word	0x000000b8
        /*01a8*/ 	.short	0x0100
        /*01aa*/ 	.byte	0x04
	.zero		1


	//   ....[10]....
        /*01ac*/ 	.word	0x000006b0
        /*01b0*/ 	.word	0x000000ff
        /*01b4*/ 	.word	0x00000028
        /*01b8*/ 	.short	0x0100
        /*01ba*/ 	.byte	0x04
	.zero		1


	//   ....[11]....
        /*01bc*/ 	.word	0x000006c0
        /*01c0*/ 	.word	0x000000ff
        /*01c4*/ 	.word	0x000000c0
        /*01c8*/ 	.short	0x0100
        /*01ca*/ 	.byte	0x04
	.zero		1


	//   ....[12]....
        /*01cc*/ 	.word	0x000006d0
        /*01d0*/ 	.word	0x000000ff
        /*01d4*/ 	.word	0x00000030
        /*01d8*/ 	.short	0x0100
        /*01da*/ 	.byte	0x04
	.zero		1


	//   ....[13]....
        /*01dc*/ 	.word	0x000006e0
        /*01e0*/ 	.word	0x000000ff
        /*01e4*/ 	.word	0x000000c8
        /*01e8*/ 	.short	0x0100
        /*01ea*/ 	.byte	0x04
	.zero		1


	//   ....[14]....
        /*01ec*/ 	.word	0x000006f0
        /*01f0*/ 	.word	0x000000ff
        /*01f4*/ 	.word	0x00000038
        /*01f8*/ 	.short	0x0100
        /*01fa*/ 	.byte	0x04
	.zero		1


	//   ....[15]....
        /*01fc*/ 	.word	0x00000700
        /*0200*/ 	.word	0x000000ff
        /*0204*/ 	.word	0x000000d0
        /*0208*/ 	.short	0x0100
        /*020a*/ 	.byte	0x04
	.zero		1


	//   ....[16]....
        /*020c*/ 	.word	0x00000710
        /*0210*/ 	.word	0x000000ff
        /*0214*/ 	.word	0x00000040
        /*0218*/ 	.short	0x0100
        /*021a*/ 	.byte	0x04
	.zero		1


	//   ....[17]....
        /*021c*/ 	.word	0x00000720
        /*0220*/ 	.word	0x000000ff
        /*0224*/ 	.word	0x000000d8
        /*0228*/ 	.short	0x0100
        /*022a*/ 	.byte	0x04
	.zero		1


	//   ....[18]....
        /*022c*/ 	.word	0x00000730
        /*0230*/ 	.word	0x000000ff
        /*0234*/ 	.word	0x00000048
        /*0238*/ 	.short	0x0100
        /*023a*/ 	.byte	0x04
	.zero		1


	//   ....[19]....
        /*023c*/ 	.word	0x00000740
        /*0240*/ 	.word	0x000000ff
        /*0244*/ 	.word	0x000000e0
        /*0248*/ 	.short	0x0100
        /*024a*/ 	.byte	0x04
	.zero		1


	//   ....[20]....
        /*024c*/ 	.word	0x00000750
        /*0250*/ 	.word	0x000000ff
        /*0254*/ 	.word	0x00000050
        /*0258*/ 	.short	0x0100
        /*025a*/ 	.byte	0x04
	.zero		1


	//   ....[21]....
        /*025c*/ 	.word	0x00000760
        /*0260*/ 	.word	0x000000ff
        /*0264*/ 	.word	0x000000e8
        /*0268*/ 	.short	0x0100
        /*026a*/ 	.byte	0x04
	.zero		1


	//   ....[22]....
        /*026c*/ 	.word	0x00000770
        /*0270*/ 	.word	0x000000ff
        /*0274*/ 	.word	0x00000058
        /*0278*/ 	.short	0x0100
        /*027a*/ 	.byte	0x04
	.zero		1


	//   ....[23]....
        /*027c*/ 	.word	0x00000780
        /*0280*/ 	.word	0x000000ff
        /*0284*/ 	.word	0x000000f0
        /*0288*/ 	.short	0x0100
        /*028a*/ 	.byte	0x04
	.zero		1


	//   ....[24]....
        /*028c*/ 	.word	0x00000790
        /*0290*/ 	.word	0x000000ff
        /*0294*/ 	.word	0x00000060
        /*0298*/ 	.short	0x0100
        /*029a*/ 	.byte	0x04
	.zero		1


	//   ....[25]....
        /*029c*/ 	.word	0x000007a0
        /*02a0*/ 	.word	0x000000ff
        /*02a4*/ 	.word	0x000000f8
        /*02a8*/ 	.short	0x0100
        /*02aa*/ 	.byte	0x04
	.zero		1


	//   ....[26]....
        /*02ac*/ 	.word	0x000007b0
        /*02b0*/ 	.word	0x000000ff
        /*02b4*/ 	.word	0x00000068
        /*02b8*/ 	.short	0x0100
        /*02ba*/ 	.byte	0x04
	.zero		1


	//   ....[27]....
        /*02bc*/ 	.word	0x000007c0
        /*02c0*/ 	.word	0x000000ff
        /*02c4*/ 	.word	0x00000100
        /*02c8*/ 	.short	0x0100
        /*02ca*/ 	.byte	0x04
	.zero		1


	//   ....[28]....
        /*02cc*/ 	.word	0x000007d0
        /*02d0*/ 	.word	0x000000ff
        /*02d4*/ 	.word	0x00000070
        /*02d8*/ 	.short	0x0100
        /*02da*/ 	.byte	0x04
	.zero		1


	//   ....[29]....
        /*02dc*/ 	.word	0x000007e0
        /*02e0*/ 	.word	0x000000ff
        /*02e4*/ 	.word	0x00000108
        /*02e8*/ 	.short	0x0100
        /*02ea*/ 	.byte	0x04
	.zero		1


	//   ....[30]....
        /*02ec*/ 	.word	0x000007f0
        /*02f0*/ 	.word	0x000000ff
        /*02f4*/ 	.word	0x00000078
        /*02f8*/ 	.short	0x0100
        /*02fa*/ 	.byte	0x04
	.zero		1


	//   ....[31]....
        /*02fc*/ 	.word	0x00000800
        /*0300*/ 	.word	0x000000ff
        /*0304*/ 	.word	0x00000110
        /*0308*/ 	.short	0x0100
        /*030a*/ 	.byte	0x04
	.zero		1


	//   ....[32]....
        /*030c*/ 	.word	0x00000810
        /*0310*/ 	.word	0x000000ff
        /*0314*/ 	.word	0x00000080
        /*0318*/ 	.short	0x0100
        /*031a*/ 	.byte	0x04
	.zero		1


	//   ....[33]....
        /*031c*/ 	.word	0x00000820
        /*0320*/ 	.word	0x000000ff
        /*0324*/ 	.word	0x00000118
        /*0328*/ 	.short	0x0100
        /*032a*/ 	.byte	0x04
	.zero		1


	//   ....[34]....
        /*032c*/ 	.word	0x00000830
        /*0330*/ 	.word	0x000000ff
        /*0334*/ 	.word	0x00000088
        /*0338*/ 	.short	0x0100
        /*033a*/ 	.byte	0x04
	.zero		1


	//   ....[35]....
        /*033c*/ 	.word	0x00000840
        /*0340*/ 	.word	0x000000ff
        /*0344*/ 	.word	0x00000120
        /*0348*/ 	.short	0x0100
        /*034a*/ 	.byte	0x04
	.zero		1


	//   ....[36]....
        /*034c*/ 	.word	0x00000850
        /*0350*/ 	.word	0x000000ff
        /*0354*/ 	.word	0x00000090
        /*0358*/ 	.short	0x0100
        /*035a*/ 	.byte	0x04
	.zero		1


	//   ....[37]....
        /*035c*/ 	.word	0x00000860
        /*0360*/ 	.word	0x000000ff
        /*0364*/ 	.word	0x00000128
        /*0368*/ 	.short	0x0100
        /*036a*/ 	.byte	0x04
	.zero		1


	//   ....[38]....
        /*036c*/ 	.word	0x000009a0
        /*0370*/ 	.word	0x000000ff
        /*0374*/ 	.word	0x00000130
        /*0378*/ 	.short	0x0100
        /*037a*/ 	.byte	0x04
	.zero		1


	//   ....[39]....
        /*037c*/ 	.word	0x000009b0
        /*0380*/ 	.word	0x000000ff
        /*0384*/ 	.word	0x00000150
        /*0388*/ 	.short	0x0100
        /*038a*/ 	.byte	0x04
	.zero		1


	//   ....[40]....
        /*038c*/ 	.word	0x000009c0
        /*0390*/ 	.word	0x000000ff
        /*0394*/ 	.word	0x00000138
        /*0398*/ 	.short	0x0100
        /*039a*/ 	.byte	0x04
	.zero		1


	//   ....[41]....
        /*039c*/ 	.word	0x000009d0
        /*03a0*/ 	.word	0x000000ff
        /*03a4*/ 	.word	0x00000158
        /*03a8*/ 	.short	0x0100
        /*03aa*/ 	.byte	0x04
	.zero		1


	//   ....[42]....
        /*03ac*/ 	.word	0x000009e0
        /*03b0*/ 	.word	0x000000ff
        /*03b4*/ 	.word	0x00000140
        /*03b8*/ 	.short	0x0100
        /*03ba*/ 	.byte	0x04
	.zero		1


	//   ....[43]....
        /*03bc*/ 	.word	0x000009f0
        /*03c0*/ 	.word	0x000000ff
        /*03c4*/ 	.word	0x00000160
        /*03c8*/ 	.short	0x0100
        /*03ca*/ 	.byte	0x04
	.zero		1


	//   ....[44]....
        /*03cc*/ 	.word	0x00000a00
        /*03d0*/ 	.word	0x000000ff
        /*03d4*/ 	.word	0x00000148
        /*03d8*/ 	.short	0x0100
        /*03da*/ 	.byte	0x04
	.zero		1


	//   ....[45]....
        /*03dc*/ 	.word	0x00000a10
        /*03e0*/ 	.word	0x000000ff
        /*03e4*/ 	.word	0x00000168
        /*03e8*/ 	.short	0x0100
        /*03ea*/ 	.byte	0x04
	.zero		1


	//   ....[46]....
        /*03ec*/ 	.word	0x00000b00
        /*03f0*/ 	.word	0x000000ff
        /*03f4*/ 	.word	0x00000170
        /*03f8*/ 	.short	0x0100
        /*03fa*/ 	.byte	0x06
	.zero		1


	//   ....[47]....
        /*03fc*/ 	.word	0x00000b10
        /*0400*/ 	.word	0x000000ff
        /*0404*/ 	.word	0x00000178
        /*0408*/ 	.short	0x0100
        /*040a*/ 	.byte	0x06
	.zero		1


	//   ....[48]....
        /*040c*/ 	.word	0x00000c50
        /*0410*/ 	.word	0x000000ff
        /*0414*/ 	.word	0x00000180
        /*0418*/ 	.short	0x0100
        /*041a*/ 	.byte	0x06
	.zero		1


	//   ....[49]....
        /*041c*/ 	.word	0x00000c60
        /*0420*/ 	.word	0x000000ff
        /*0424*/ 	.word	0x00000190
        /*0428*/ 	.short	0x0100
        /*042a*/ 	.byte	0x06
	.zero		1


	//   ....[50]....
        /*042c*/ 	.word	0x00000c70
        /*0430*/ 	.word	0x000000ff
        /*0434*/ 	.word	0x00000188
        /*0438*/ 	.short	0x0100
        /*043a*/ 	.byte	0x06
	.zero		1


	//   ....[51]....
        /*043c*/ 	.word	0x00000c80
        /*0440*/ 	.word	0x000000ff
        /*0444*/ 	.word	0x00000198
        /*0448*/ 	.short	0x0100
        /*044a*/ 	.byte	0x06
	.zero		1


	//   ....[52]....
        /*044c*/ 	.word	0x00000db0
        /*0450*/ 	.word	0x000000ff
        /*0454*/ 	.word	0x000001a0
        /*0458*/ 	.short	0x0100
        /*045a*/ 	.byte	0x04
	.zero		1


	//   ....[53]....
        /*045c*/ 	.word	0x00000dc0
        /*0460*/ 	.word	0x000000ff
        /*0464*/ 	.word	0x000001c0
        /*0468*/ 	.short	0x0100
        /*046a*/ 	.byte	0x04
	.zero		1


	//   ....[54]....
        /*046c*/ 	.word	0x00000dd0
        /*0470*/ 	.word	0x000000ff
        /*0474*/ 	.word	0x000001a8
        /*0478*/ 	.short	0x0100
        /*047a*/ 	.byte	0x04
	.zero		1


	//   ....[55]....
        /*047c*/ 	.word	0x00000de0
        /*0480*/ 	.word	0x000000ff
        /*0484*/ 	.word	0x000001c8
        /*0488*/ 	.short	0x0100
        /*048a*/ 	.byte	0x04
	.zero		1


	//   ....[56]....
        /*048c*/ 	.word	0x00000df0
        /*0490*/ 	.word	0x000000ff
        /*0494*/ 	.word	0x000001b0
        /*0498*/ 	.short	0x0100
        /*049a*/ 	.byte	0x04
	.zero		1


	//   ....[57]....
        /*049c*/ 	.word	0x00000e00
        /*04a0*/ 	.word	0x000000ff
        /*04a4*/ 	.word	0x000001d0
        /*04a8*/ 	.short	0x0100
        /*04aa*/ 	.byte	0x04
	.zero		1


	//   ....[58]....
        /*04ac*/ 	.word	0x00000e10
        /*04b0*/ 	.word	0x000000ff
        /*04b4*/ 	.word	0x000001b8
        /*04b8*/ 	.short	0x0100
        /*04ba*/ 	.byte	0x04
	.zero		1


	//   ....[59]....
        /*04bc*/ 	.word	0x00000e20
        /*04c0*/ 	.word	0x000000ff
        /*04c4*/ 	.word	0x000001d8
        /*04c8*/ 	.short	0x0100
        /*04ca*/ 	.byte	0x04
	.zero		1


	//   ....[60]....
        /*04cc*/ 	.word	0x00000f10
        /*04d0*/ 	.word	0x000000ff
        /*04d4*/ 	.word	0x000001e0
        /*04d8*/ 	.short	0x0100
        /*04da*/ 	.byte	0x04
	.zero		1


	//   ....[61]....
        /*04dc*/ 	.word	0x00000f20
        /*04e0*/ 	.word	0x000000ff
        /*04e4*/ 	.word	0x000001f0
        /*04e8*/ 	.short	0x0100
        /*04ea*/ 	.byte	0x04
	.zero		1


	//   ....[62]....
        /*04ec*/ 	.word	0x00000f30
        /*04f0*/ 	.word	0x000000ff
        /*04f4*/ 	.word	0x000001e8
        /*04f8*/ 	.short	0x0100
        /*04fa*/ 	.byte	0x04
	.zero		1


	//   ....[63]....
        /*04fc*/ 	.word	0x00000f40
        /*0500*/ 	.word	0x000000ff
        /*0504*/ 	.word	0x000001f8
        /*0508*/ 	.short	0x0100
        /*050a*/ 	.byte	0x04
	.zero		1


	//   ....[64]....
        /*050c*/ 	.word	0x00001ac0
        /*0510*/ 	.word	0x00000000
        /*0514*/ 	.word	0x000001f0
        /*0518*/ 	.short	0x010a
        /*051a*/ 	.byte	0xff
	.zero		1


	//   ....[65]....
        /*051c*/ 	.word	0x00001ae0
        /*0520*/ 	.word	0x00000000
        /*0524*/ 	.word	0x000001e0
        /*0528*/ 	.short	0x0101
        /*052a*/ 	.byte	0xff
	.zero		1


	//   ....[66]....
        /*052c*/ 	.word	0x00001ba0
        /*0530*/ 	.word	0x000000ff
        /*0534*/ 	.word	0x00000098
        /*0538*/ 	.short	0x010a
        /*053a*/ 	.byte	0x04
	.zero		1


	//   ....[67]....
        /*053c*/ 	.word	0x00001c20
        /*0540*/ 	.word	0x000000ff
        /*0544*/ 	.word	0x00000098
        /*0548*/ 	.short	0x010a
        /*054a*/ 	.byte	0x21
	.zero		1


	//   ....[68]....
        /*054c*/ 	.word	0x00001db0
        /*0550*/ 	.word	0x000000ff
        /*0554*/ 	.word	0x00000098
        /*0558*/ 	.short	0x010a
        /*055a*/ 	.byte	0x08
	.zero		1


	//   ....[69]....
        /*055c*/ 	.word	0x00001ee0
        /*0560*/ 	.word	0x000000ff
        /*0564*/ 	.word	0x00000178
        /*0568*/ 	.short	0x0101
        /*056a*/ 	.byte	0x07
	.zero		1


	//   ....[70]....
        /*056c*/ 	.word	0x00001f00
        /*0570*/ 	.word	0x000000ff
        /*0574*/ 	.word	0x00000098
        /*0578*/ 	.short	0x010a
        /*057a*/ 	.byte	0x04
	.zero		1


	//   ....[71]....
        /*057c*/ 	.word	0x00001f80
        /*0580*/ 	.word	0x000000ff
        /*0584*/ 	.word	0x00000098
        /*0588*/ 	.short	0x010a
        /*058a*/ 	.byte	0x09
	.zero		1


	//   ....[72]....
        /*058c*/ 	.word	0x00002120
        /*0590*/ 	.word	0x000000ff
        /*0594*/ 	.word	0x00000098
        /*0598*/ 	.short	0x010a
        /*059a*/ 	.byte	0x06
	.zero		1


	//   ....[73]....
        /*059c*/ 	.word	0x00002250
        /*05a0*/ 	.word	0x00000003
        /*05a4*/ 	.word	0x00000180
        /*05a8*/ 	.short	0x010a
        /*05aa*/ 	.byte	0xff
	.zero		1


	//   ....[74]....
        /*05ac*/ 	.word	0x000023a0
        /*05b0*/ 	.word	0x00000000
        /*05b4*/ 	.word	0x00000000
        /*05b8*/ 	.short	0x0101
        /*05ba*/ 	.byte	0xff
	.zero		1


	//   ....[75]....
        /*05bc*/ 	.word	0x00002960
        /*05c0*/ 	.word	0x000000ff
        /*05c4*/ 	.word	0x00000000
        /*05c8*/ 	.short	0x010a
        /*05ca*/ 	.byte	0x04
	.zero		1


	//   ....[76]....
        /*05cc*/ 	.word	0x000029f0
        /*05d0*/ 	.word	0x000000ff
        /*05d4*/ 	.word	0x00000000
        /*05d8*/ 	.short	0x010a
        /*05da*/ 	.byte	0x05
	.zero		1


	//   ....[77]....
        /*05dc*/ 	.word	0x00002a80
        /*05e0*/ 	.word	0x000000ff
        /*05e4*/ 	.word	0x00000000
        /*05e8*/ 	.short	0x010a
        /*05ea*/ 	.byte	0x05
	.zero		1


	//   ....[78]....
        /*05ec*/ 	.word	0x00002b10
        /*05f0*/ 	.word	0x000000ff
        /*05f4*/ 	.word	0x00000000
        /*05f8*/ 	.short	0x010a
        /*05fa*/ 	.byte	0x05
	.zero		1


	//   ....[79]....
        /*05fc*/ 	.word	0x00002ba0
        /*0600*/ 	.word	0x000000ff
        /*0604*/ 	.word	0x00000000
        /*0608*/ 	.short	0x010a
        /*060a*/ 	.byte	0x05
	.zero		1


	//   ....[80]....
        /*060c*/ 	.word	0x00002c30
        /*0610*/ 	.word	0x000000ff
        /*0614*/ 	.word	0x00000000
        /*0618*/ 	.short	0x010a
        /*061a*/ 	.byte	0x05
	.zero		1


	//   ....[81]....
        /*061c*/ 	.word	0x00002cc0
        /*0620*/ 	.word	0x000000ff
        /*0624*/ 	.word	0x00000000
        /*0628*/ 	.short	0x010a
        /*062a*/ 	.byte	0x05
	.zero		1


	//   ....[82]....
        /*062c*/ 	.word	0x00002d50
        /*0630*/ 	.word	0x000000ff
        /*0634*/ 	.word	0x00000000
        /*0638*/ 	.short	0x010a
        /*063a*/ 	.byte	0x05
	.zero		1


	//   ....[83]....
        /*063c*/ 	.word	0x00002de0
        /*0640*/ 	.word	0x000000ff
        /*0644*/ 	.word	0x00000000
        /*0648*/ 	.short	0x010a
        /*064a*/ 	.byte	0x05
	.zero		1


	//   ....[84]....
        /*064c*/ 	.word	0x00002e70
        /*0650*/ 	.word	0x000000ff
        /*0654*/ 	.word	0x00000000
        /*0658*/ 	.short	0x010a
        /*065a*/ 	.byte	0x05
	.zero		1


	//   ....[85]....
        /*065c*/ 	.word	0x00002f00
        /*0660*/ 	.word	0x000000ff
        /*0664*/ 	.word	0x00000000
        /*0668*/ 	.short	0x010a
        /*066a*/ 	.byte	0x05
	.zero		1


	//   ....[86]....
        /*066c*/ 	.word	0x00002f90
        /*0670*/ 	.word	0x000000ff
        /*0674*/ 	.word	0x00000000
        /*0678*/ 	.short	0x010a
        /*067a*/ 	.byte	0x05
	.zero		1


	//   ....[87]....
        /*067c*/ 	.word	0x00003020
        /*0680*/ 	.word	0x000000ff
        /*0684*/ 	.word	0x00000000
        /*0688*/ 	.short	0x010a
        /*068a*/ 	.byte	0x05
	.zero		1


	//   ....[88]....
        /*068c*/ 	.word	0x000030b0
        /*0690*/ 	.word	0x000000ff
        /*0694*/ 	.word	0x00000000
        /*0698*/ 	.short	0x010a
        /*069a*/ 	.byte	0x05
	.zero		1


	//   ....[89]....
        /*069c*/ 	.word	0x00003140
        /*06a0*/ 	.word	0x000000ff
        /*06a4*/ 	.word	0x00000000
        /*06a8*/ 	.short	0x010a
        /*06aa*/ 	.byte	0x05
	.zero		1


	//   ....[90]....
        /*06ac*/ 	.word	0x000031d0
        /*06b0*/ 	.word	0x000000ff
        /*06b4*/ 	.word	0x00000000
        /*06b8*/ 	.short	0x010a
        /*06ba*/ 	.byte	0x05
	.zero		1


	//   ....[91]....
        /*06bc*/ 	.word	0x00003260
        /*06c0*/ 	.word	0x000000ff
        /*06c4*/ 	.word	0x00000000
        /*06c8*/ 	.short	0x010a
        /*06ca*/ 	.byte	0x05
	.zero		1


	//   ....[92]....
        /*06cc*/ 	.word	0x000032f0
        /*06d0*/ 	.word	0x000000ff
        /*06d4*/ 	.word	0x00000000
        /*06d8*/ 	.short	0x010a
        /*06da*/ 	.byte	0x05
	.zero		1


	//   ....[93]....
        /*06dc*/ 	.word	0x00003390
        /*06e0*/ 	.word	0x00000000
        /*06e4*/ 	.word	0x00000000
        /*06e8*/ 	.short	0x010a
        /*06ea*/ 	.byte	0xff
	.zero		1


	//   ....[94]....
        /*06ec*/ 	.word	0x000034d0
        /*06f0*/ 	.word	0x00000002
        /*06f4*/ 	.word	0x000001e0
        /*06f8*/ 	.short	0x010a
        /*06fa*/ 	.byte	0xff
	.zero		1


	//   ....[95]....
        /*06fc*/ 	.word	0x00003530
        /*0700*/ 	.word	0x00000004
        /*0704*/ 	.word	0x00000000
        /*0708*/ 	.short	0x0101
        /*070a*/ 	.byte	0xff
	.zero		1


	//   ....[96]....
        /*070c*/ 	.word	0x00003550
        /*0710*/ 	.word	0x000000ff
        /*0714*/ 	.word	0x00000190
        /*0718*/ 	.short	0x010a
        /*071a*/ 	.byte	0x04
	.zero		1


	//   ....[97]....
        /*071c*/ 	.word	0x00003670
        /*0720*/ 	.word	0x00000002
        /*0724*/ 	.word	0x00000180
        /*0728*/ 	.short	0x010a
        /*072a*/ 	.byte	0xff
	.zero		1


	//   ....[98]....
        /*072c*/ 	.word	0x00003780
        /*0730*/ 	.word	0x00000002
        /*0734*/ 	.word	0x00000000
        /*0738*/ 	.short	0x0101
        /*073a*/ 	.byte	0xff
	.zero		1


	//   ....[99]....
        /*073c*/ 	.word	0x00003810
        /*0740*/ 	.word	0x000000ff
        /*0744*/ 	.word	0x00000190
        /*0748*/ 	.short	0x0106
        /*074a*/ 	.byte	0x04
	.zero		1


	//   ....[100]....
        /*074c*/ 	.word	0x00003830
        /*0750*/ 	.word	0x000000ff
        /*0754*/ 	.word	0x00000190
        /*0758*/ 	.short	0x010a
        /*075a*/ 	.byte	0x04
	.zero		1


	//   ....[101]....
        /*075c*/ 	.word	0x000038c0
        /*0760*/ 	.word	0x000000ff
        /*0764*/ 	.word	0x00000190
        /*0768*/ 	.short	0x0106
        /*076a*/ 	.byte	0x07
	.zero		1


	//   ....[102]....
        /*076c*/ 	.word	0x00003900
        /*0770*/ 	.word	0x00000000
        /*0774*/ 	.word	0x00000190
        /*0778*/ 	.short	0x010a
        /*077a*/ 	.byte	0xff
	.zero		1


	//   ....[103]....
        /*077c*/ 	.word	0x00003e00
        /*0780*/ 	.word	0x00000000
        /*0784*/ 	.word	0x00000180
        /*0788*/ 	.short	0x010a
        /*078a*/ 	.byte	0xff
	.zero		1


	//   ....[104]....
        /*078c*/ 	.word	0x00003f00
        /*0790*/ 	.word	0x00000003
        /*0794*/ 	.word	0x00000000
        /*0798*/ 	.short	0x0101
        /*079a*/ 	.byte	0xff
	.zero		1


	//   ....[105]....
        /*079c*/ 	.word	0x00003f10
        /*07a0*/ 	.word	0x000000ff
        /*07a4*/ 	.word	0x00000000
        /*07a8*/ 	.short	0x010a
        /*07aa*/ 	.byte	0x04
	.zero		1


	//   ....[106]....
        /*07ac*/ 	.word	0x00003f30
        /*07b0*/ 	.word	0x000000ff
        /*07b4*/ 	.word	0x000001c0
        /*07b8*/ 	.short	0x010a
        /*07ba*/ 	.byte	0x13
	.zero		1


	//   ....[107]....
        /*07bc*/ 	.word	0x00004070
        /*07c0*/ 	.word	0x000000ff
        /*07c4*/ 	.word	0x00000000
        /*07c8*/ 	.short	0x010a
        /*07ca*/ 	.byte	0x06
	.zero		1


	//   ....[108]....
        /*07cc*/ 	.word	0x00004170
        /*07d0*/ 	.word	0x000000ff
        /*07d4*/ 	.word	0x00000000
        /*07d8*/ 	.short	0x010a
        /*07da*/ 	.byte	0x04
	.zero		1


	//   ....[109]....
        /*07dc*/ 	.word	0x00004350
        /*07e0*/ 	.word	0x000000ff
        /*07e4*/ 	.word	0x00000000
        /*07e8*/ 	.short	0x010a
        /*07ea*/ 	.byte	0x04
	.zero		1


	//   ....[110]....
        /*07ec*/ 	.word	0x000043e0
        /*07f0*/ 	.word	0x000000ff
        /*07f4*/ 	.word	0x00000000
        /*07f8*/ 	.short	0x010a
        /*07fa*/ 	.byte	0x05
	.zero		1


	//   ....[111]....
        /*07fc*/ 	.word	0x00004470
        /*0800*/ 	.word	0x000000ff
        /*0804*/ 	.word	0x00000000
        /*0808*/ 	.short	0x010a
        /*080a*/ 	.byte	0x05
	.zero		1


	//   ....[112]....
        /*080c*/ 	.word	0x00004500
        /*0810*/ 	.word	0x000000ff
        /*0814*/ 	.word	0x00000000
        /*0818*/ 	.short	0x010a
        /*081a*/ 	.byte	0x04
	.zero		1


	//   ....[113]....
        /*081c*/ 	.word	0x00004a60
        /*0820*/ 	.word	0x00000008
        /*0824*/ 	.word	0x00000180
        /*0828*/ 	.short	0x010a
        /*082a*/ 	.byte	0xff
	.zero		1


	//   ....[114]....
        /*082c*/ 	.word	0x00004bd0
        /*0830*/ 	.word	0x00000000
        /*0834*/ 	.word	0x00000000
        /*0838*/ 	.short	0x0101
        /*083a*/ 	.byte	0xff
	.zero		1


	//   ....[115]....
        /*083c*/ 	.word	0x000050b0
        /*0840*/ 	.word	0x000000ff
        /*0844*/ 	.word	0x00000178
        /*0848*/ 	.short	0x010a
        /*084a*/ 	.byte	0x15
	.zero		1


	//   ....[116]....
        /*084c*/ 	.word	0x00005240
        /*0850*/ 	.word	0x000000ff
        /*0854*/ 	.word	0x00000150
        /*0858*/ 	.short	0x010a
        /*085a*/ 	.byte	0x15
	.zero		1


	//   ....[117]....
        /*085c*/ 	.word	0x00005390
        /*0860*/ 	.word	0x000000ff
        /*0864*/ 	.word	0x00000130
        /*0868*/ 	.short	0x010b
        /*086a*/ 	.byte	0x15
	.zero		1


	//   ....[118]....
        /*086c*/ 	.word	0x000053a0
        /*0870*/ 	.word	0x000000ff
        /*0874*/ 	.word	0x00000000
        /*0878*/ 	.short	0x0101
        /*087a*/ 	.byte	0x32
	.zero		1


	//   ....[119]....
        /*087c*/ 	.word	0x000053b0
        /*0880*/ 	.word	0x000000ff
        /*0884*/ 	.word	0x00000158
        /*0888*/ 	.short	0x010a
        /*088a*/ 	.byte	0x15
	.zero		1


	//   ....[120]....
        /*088c*/ 	.word	0x00005500
        /*0890*/ 	.word	0x000000ff
        /*0894*/ 	.word	0x00000138
        /*0898*/ 	.short	0x010b
        /*089a*/ 	.byte	0x15
	.zero		1


	//   ....[121]....
        /*089c*/ 	.word	0x00005510
        /*08a0*/ 	.word	0x000000ff
        /*08a4*/ 	.word	0x00000000
        /*08a8*/ 	.short	0x0101
        /*08aa*/ 	.byte	0x31
	.zero		1


	//   ....[122]....
        /*08ac*/ 	.word	0x00005520
        /*08b0*/ 	.word	0x000000ff
        /*08b4*/ 	.word	0x00000160
        /*08b8*/ 	.short	0x010a
        /*08ba*/ 	.byte	0x15
	.zero		1


	//   ....[123]....
        /*08bc*/ 	.word	0x00005680
        /*08c0*/ 	.word	0x000000ff
        /*08c4*/ 	.word	0x00000140
        /*08c8*/ 	.short	0x010b
        /*08ca*/ 	.byte	0x15
	.zero		1


	//   ....[124]....
        /*08cc*/ 	.word	0x00005690
        /*08d0*/ 	.word	0x000000ff
        /*08d4*/ 	.word	0x00000000
        /*08d8*/ 	.short	0x0101
        /*08da*/ 	.byte	0x30
	.zero		1


	//   ....[125]....
        /*08dc*/ 	.word	0x000056a0
        /*08e0*/ 	.word	0x000000ff
        /*08e4*/ 	.word	0x00000168
        /*08e8*/ 	.short	0x010a
        /*08ea*/ 	.byte	0x15
	.zero		1


	//   ....[126]....
        /*08ec*/ 	.word	0x000058a0
        /*08f0*/ 	.word	0x000000ff
        /*08f4*/ 	.word	0x00000148
        /*08f8*/ 	.short	0x010b
        /*08fa*/ 	.byte	0x15
	.zero		1


	//   ....[127]....
        /*08fc*/ 	.word	0x000058b0
        /*0900*/ 	.word	0x000000ff
        /*0904*/ 	.word	0x00000000
        /*0908*/ 	.short	0x0101
        /*090a*/ 	.byte	0x2b
	.zero		1


	//   ....[128]....
        /*090c*/ 	.word	0x000058e0
        /*0910*/ 	.word	0x000000ff
        /*0914*/ 	.word	0x00000150
        /*0918*/ 	.short	0x010a
        /*091a*/ 	.byte	0x15
	.zero		1


	//   ....[129]....
        /*091c*/ 	.word	0x00005900
        /*0920*/ 	.word	0x000000ff
        /*0924*/ 	.word	0x00000158
        /*0928*/ 	.short	0x010a
        /*092a*/ 	.byte	0x15
	.zero		1


	//   ....[130]....
        /*092c*/ 	.word	0x00005920
        /*0930*/ 	.word	0x000000ff
        /*0934*/ 	.word	0x00000160
        /*0938*/ 	.short	0x010a
        /*093a*/ 	.byte	0x15
	.zero		1


	//   ....[131]....
        /*093c*/ 	.word	0x00005960
        /*0940*/ 	.word	0x00000000
        /*0944*/ 	.word	0x00000168
        /*0948*/ 	.short	0x010a
        /*094a*/ 	.byte	0xff
	.zero		1


	//   ....[132]....
        /*094c*/ 	.word	0x00005ca0
        /*0950*/ 	.word	0x00000003
        /*0954*/ 	.word	0x00000180
        /*0958*/ 	.short	0x010a
        /*095a*/ 	.byte	0xff
	.zero		1


	//   ....[133]....
        /*095c*/ 	.word	0x00005e20
        /*0960*/ 	.word	0x00000000
        /*0964*/ 	.word	0x00000000
        /*0968*/ 	.short	0x0101
        /*096a*/ 	.byte	0xff
	.zero		1


	//   ....[134]....
        /*096c*/ 	.word	0x000069c0
        /*0970*/ 	.word	0x000000ff
        /*0974*/ 	.word	0x00000130
        /*0978*/ 	.short	0x010a
        /*097a*/ 	.byte	0x2c
	.zero		1


	//   ....[135]....
        /*097c*/ 	.word	0x00006a30
        /*0980*/ 	.word	0x00000062
        /*0984*/ 	.word	0x000001a0
        /*0988*/ 	.short	0x010a
        /*098a*/ 	.byte	0xff
	.zero		1


	//   ....[136]....
        /*098c*/ 	.word	0x00006b50
        /*0990*/ 	.word	0x000000ff
        /*0994*/ 	.word	0x00000130
        /*0998*/ 	.short	0x010a
        /*099a*/ 	.byte	0x2c
	.zero		1


	//   ....[137]....
        /*099c*/ 	.word	0x00006c50
        /*09a0*/ 	.word	0x00000062
        /*09a4*/ 	.word	0x000001a0
        /*09a8*/ 	.short	0x010a
        /*09aa*/ 	.byte	0xff
	.zero		1


	//   ....[138]....
        /*09ac*/ 	.word	0x00007750
        /*09b0*/ 	.word	0x00000000
        /*09b4*/ 	.word	0x00000000
        /*09b8*/ 	.short	0x0101
        /*09ba*/ 	.byte	0xff
	.zero		1


	//   ....[139]....
        /*09bc*/ 	.word	0x00007760
        /*09c0*/ 	.word	0x00000003
        /*09c4*/ 	.word	0x00000130
        /*09c8*/ 	.short	0x010a
        /*09ca*/ 	.byte	0xff
	.zero		1


	//   ....[140]....
        /*09cc*/ 	.word	0x00007830
        /*09d0*/ 	.word	0x00000003
        /*09d4*/ 	.word	0x00000130
        /*09d8*/ 	.short	0x010a
        /*09da*/ 	.byte	0xff
	.zero		1


	//   ....[141]....
        /*09dc*/ 	.word	0x000083c0
        /*09e0*/ 	.word	0x00000066
        /*09e4*/ 	.word	0x00000000
        /*09e8*/ 	.short	0x0101
        /*09ea*/ 	.byte	0xff
	.zero		1


	//   ....[142]....
        /*09ec*/ 	.word	0x000083e0
        /*09f0*/ 	.word	0x0000003f
        /*09f4*/ 	.word	0x00000130
        /*09f8*/ 	.short	0x010a
        /*09fa*/ 	.byte	0xff
	.zero		1


	//   ....[143]....
        /*09fc*/ 	.word	0x000084a0
        /*0a00*/ 	.word	0x0000003f
        /*0a04*/ 	.word	0x00000130
        /*0a08*/ 	.short	0x010a
        /*0a0a*/ 	.byte	0xff
	.zero		1


	//   ....[144]....
        /*0a0c*/ 	.word	0x00009020
        /*0a10*/ 	.word	0x00000066
        /*0a14*/ 	.word	0x00000000
        /*0a18*/ 	.short	0x0101
        /*0a1a*/ 	.byte	0xff
	.zero		1


	//   ....[145]....
        /*0a1c*/ 	.word	0x00009040
        /*0a20*/ 	.word	0x0000006c
        /*0a24*/ 	.word	0x00000130
        /*0a28*/ 	.short	0x010a
        /*0a2a*/ 	.byte	0xff
	.zero		1


	//   ....[146]....
        /*0a2c*/ 	.word	0x00009100
        /*0a30*/ 	.word	0x0000006c
        /*0a34*/ 	.word	0x00000130
        /*0a38*/ 	.short	0x010a
        /*0a3a*/ 	.byte	0xff
	.zero		1


	//   ....[147]....
        /*0a3c*/ 	.word	0x00009540
        /*0a40*/ 	.word	0x000000ff
        /*0a44*/ 	.word	0x00000000
        /*0a48*/ 	.short	0x0101
        /*0a4a*/ 	.byte	0x04
	.zero		1


	//   ....[148]....
        /*0a4c*/ 	.word	0x00009cf0
        /*0a50*/ 	.word	0x00000002
        /*0a54*/ 	.word	0x00000000
        /*0a58*/ 	.short	0x0101
        /*0a5a*/ 	.byte	0xff
	.zero		1


	//   ....[149]....
        /*0a5c*/ 	.word	0x00009fa0
        /*0a60*/ 	.word	0x000000ff
        /*0a64*/ 	.word	0x00000000
        /*0a68*/ 	.short	0x0101
        /*0a6a*/ 	.byte	0x04
	.zero		1


	//   ....[150]....
        /*0a6c*/ 	.word	0x00009fc0
        /*0a70*/ 	.word	0x00000000
        /*0a74*/ 	.word	0x000001f0
        /*0a78*/ 	.short	0x010a
        /*0a7a*/ 	.byte	0xff
	.zero		1


	//   ....[151]....
        /*0a7c*/ 	.word	0x0000a020
        /*0a80*/ 	.word	0x00000000
        /*0a84*/ 	.word	0x00000098
        /*0a88*/ 	.short	0x010a
        /*0a8a*/ 	.byte	0xff
	.zero		1


	//   ....[152]....
        /*0a8c*/ 	.word	0x0000a080
        /*0a90*/ 	.word	0x00000000
        /*0a94*/ 	.word	0x00000098
        /*0a98*/ 	.short	0x010a
        /*0a9a*/ 	.byte	0xff
	.zero		1


	//   ....[153]....
        /*0a9c*/ 	.word	0x0000a0d0
        /*0aa0*/ 	.word	0x00000003
        /*0aa4*/ 	.word	0x00000180
        /*0aa8*/ 	.short	0x010a
        /*0aaa*/ 	.byte	0xff
	.zero		1


	//   ....[154]....
        /*0aac*/ 	.word	0x0000a130
        /*0ab0*/ 	.word	0x00000000
        /*0ab4*/ 	.word	0x00000000
        /*0ab8*/ 	.short	0x010a
        /*0aba*/ 	.byte	0xff
	.zero		1


	//   ....[155]....
        /*0abc*/ 	.word	0x0000a190
        /*0ac0*/ 	.word	0x00000000
        /*0ac4*/ 	.word	0x00000000
        /*0ac8*/ 	.short	0x010a
        /*0aca*/ 	.byte	0xff
	.zero		1


	//   ....[156]....
        /*0acc*/ 	.word	0x0000a1f0
        /*0ad0*/ 	.word	0x00000000
        /*0ad4*/ 	.word	0x00000000
        /*0ad8*/ 	.short	0x010a
        /*0ada*/ 	.byte	0xff
	.zero		1


	//   ....[157]....
        /*0adc*/ 	.word	0x0000a250
        /*0ae0*/ 	.word	0x00000000
        /*0ae4*/ 	.word	0x00000000
        /*0ae8*/ 	.short	0x010a
        /*0aea*/ 	.byte	0xff
	.zero		1


	//   ....[158]....
        /*0aec*/ 	.word	0x0000a2b0
        /*0af0*/ 	.word	0x00000000
        /*0af4*/ 	.word	0x00000000
        /*0af8*/ 	.short	0x010a
        /*0afa*/ 	.byte	0xff
	.zero		1


	//   ....[159]....
        /*0afc*/ 	.word	0x0000a310
        /*0b00*/ 	.word	0x00000000
        /*0b04*/ 	.word	0x00000000
        /*0b08*/ 	.short	0x010a
        /*0b0a*/ 	.byte	0xff
	.zero		1


	//   ....[160]....
        /*0b0c*/ 	.word	0x0000a370
        /*0b10*/ 	.word	0x00000000
        /*0b14*/ 	.word	0x00000000
        /*0b18*/ 	.short	0x010a
        /*0b1a*/ 	.byte	0xff
	.zero		1


	//   ....[161]....
        /*0b1c*/ 	.word	0x0000a3d0
        /*0b20*/ 	.word	0x00000000
        /*0b24*/ 	.word	0x00000000
        /*0b28*/ 	.short	0x010a
        /*0b2a*/ 	.byte	0xff
	.zero		1


	//   ....[162]....
        /*0b2c*/ 	.word	0x0000a430
        /*0b30*/ 	.word	0x00000000
        /*0b34*/ 	.word	0x00000000
        /*0b38*/ 	.short	0x010a
        /*0b3a*/ 	.byte	0xff
	.zero		1


	//   ....[163]....
        /*0b3c*/ 	.word	0x0000a490
        /*0b40*/ 	.word	0x00000000
        /*0b44*/ 	.word	0x00000000
        /*0b48*/ 	.short	0x010a
        /*0b4a*/ 	.byte	0xff
	.zero		1


	//   ....[164]....
        /*0b4c*/ 	.word	0x0000a4f0
        /*0b50*/ 	.word	0x00000000
        /*0b54*/ 	.word	0x00000000
        /*0b58*/ 	.short	0x010a
        /*0b5a*/ 	.byte	0xff
	.zero		1


	//   ....[165]....
        /*0b5c*/ 	.word	0x0000a550
        /*0b60*/ 	.word	0x00000000
        /*0b64*/ 	.word	0x00000000
        /*0b68*/ 	.short	0x010a
        /*0b6a*/ 	.byte	0xff
	.zero		1


	//   ....[166]....
        /*0b6c*/ 	.word	0x0000a5b0
        /*0b70*/ 	.word	0x00000000
        /*0b74*/ 	.word	0x00000000
        /*0b78*/ 	.short	0x010a
        /*0b7a*/ 	.byte	0xff
	.zero		1


	//   ....[167]....
        /*0b7c*/ 	.word	0x0000a610
        /*0b80*/ 	.word	0x00000000
        /*0b84*/ 	.word	0x00000000
        /*0b88*/ 	.short	0x010a
        /*0b8a*/ 	.byte	0xff
	.zero		1


	//   ....[168]....
        /*0b8c*/ 	.word	0x0000a670
        /*0b90*/ 	.word	0x00000000
        /*0b94*/ 	.word	0x00000000
        /*0b98*/ 	.short	0x010a
        /*0b9a*/ 	.byte	0xff
	.zero		1


	//   ....[169]....
        /*0b9c*/ 	.word	0x0000a6d0
        /*0ba0*/ 	.word	0x00000000
        /*0ba4*/ 	.word	0x00000000
        /*0ba8*/ 	.short	0x010a
        /*0baa*/ 	.byte	0xff
	.zero		1


	//   ....[170]....
        /*0bac*/ 	.word	0x0000a730
        /*0bb0*/ 	.word	0x00000000
        /*0bb4*/ 	.word	0x00000000
        /*0bb8*/ 	.short	0x010a
        /*0bba*/ 	.byte	0xff
	.zero		1


	//   ....[171]....
        /*0bbc*/ 	.word	0x0000a790
        /*0bc0*/ 	.word	0x00000000
        /*0bc4*/ 	.word	0x00000000
        /*0bc8*/ 	.short	0x010a
        /*0bca*/ 	.byte	0xff
	.zero		1


	//   ....[172]....
        /*0bcc*/ 	.word	0x0000a7e0
        /*0bd0*/ 	.word	0x00000002
        /*0bd4*/ 	.word	0x000001e0
        /*0bd8*/ 	.short	0x010a
        /*0bda*/ 	.byte	0xff
	.zero		1


	//   ....[173]....
        /*0bdc*/ 	.word	0x0000a840
        /*0be0*/ 	.word	0x00000002
        /*0be4*/ 	.word	0x00000190
        /*0be8*/ 	.short	0x010a
        /*0bea*/ 	.byte	0xff
	.zero		1


	//   ....[174]....
        /*0bec*/ 	.word	0x0000a890
        /*0bf0*/ 	.word	0x00000002
        /*0bf4*/ 	.word	0x00000180
        /*0bf8*/ 	.short	0x010a
        /*0bfa*/ 	.byte	0xff
	.zero		1


	//   ....[175]....
        /*0bfc*/ 	.word	0x0000a8f0
        /*0c00*/ 	.word	0x00000000
        /*0c04*/ 	.word	0x00000190
        /*0c08*/ 	.short	0x010a
        /*0c0a*/ 	.byte	0xff
	.zero		1


	//   ....[176]....
        /*0c0c*/ 	.word	0x0000a940
        /*0c10*/ 	.word	0x00000000
        /*0c14*/ 	.word	0x00000180
        /*0c18*/ 	.short	0x010a
        /*0c1a*/ 	.byte	0xff
	.zero		1


	//   ....[177]....
        /*0c1c*/ 	.word	0x0000a9a0
        /*0c20*/ 	.word	0x00000003
        /*0c24*/ 	.word	0x000001c0
        /*0c28*/ 	.short	0x010a
        /*0c2a*/ 	.byte	0xff
	.zero		1


	//   ....[178]....
        /*0c2c*/ 	.word	0x0000aa00
        /*0c30*/ 	.word	0x00000000
        /*0c34*/ 	.word	0x00000000
        /*0c38*/ 	.short	0x010a
        /*0c3a*/ 	.byte	0xff
	.zero		1


	//   ....[179]....
        /*0c3c*/ 	.word	0x0000aa60
        /*0c40*/ 	.word	0x00000000
        /*0c44*/ 	.word	0x00000000
        /*0c48*/ 	.short	0x010a
        /*0c4a*/ 	.byte	0xff
	.zero		1


	//   ....[180]....
        /*0c4c*/ 	.word	0x0000aac0
        /*0c50*/ 	.word	0x00000000
        /*0c54*/ 	.word	0x00000000
        /*0c58*/ 	.short	0x010a
        /*0c5a*/ 	.byte	0xff
	.zero		1


	//   ....[181]....
        /*0c5c*/ 	.word	0x0000ab20
        /*0c60*/ 	.word	0x00000000
        /*0c64*/ 	.word	0x00000000
        /*0c68*/ 	.short	0x010a
        /*0c6a*/ 	.byte	0xff
	.zero		1


	//   ....[182]....
        /*0c6c*/ 	.word	0x0000ab80
        /*0c70*/ 	.word	0x00000000
        /*0c74*/ 	.word	0x00000000
        /*0c78*/ 	.short	0x010a
        /*0c7a*/ 	.byte	0xff
	.zero		1


	//   ....[183]....
        /*0c7c*/ 	.word	0x0000abd0
        /*0c80*/ 	.word	0x00000008
        /*0c84*/ 	.word	0x00000180
        /*0c88*/ 	.short	0x010a
        /*0c8a*/ 	.byte	0xff
	.zero		1


	//   ....[184]....
        /*0c8c*/ 	.word	0x0000ac30
        /*0c90*/ 	.word	0x00000000
        /*0c94*/ 	.word	0x00000178
        /*0c98*/ 	.short	0x010a
        /*0c9a*/ 	.byte	0xff
	.zero		1


	//   ....[185]....
        /*0c9c*/ 	.word	0x0000ac90
        /*0ca0*/ 	.word	0x00000005
        /*0ca4*/ 	.word	0x00000150
        /*0ca8*/ 	.short	0x010a
        /*0caa*/ 	.byte	0xff
	.zero		1


	//   ....[186]....
        /*0cac*/ 	.word	0x0000acf0
        /*0cb0*/ 	.word	0x00000005
        /*0cb4*/ 	.word	0x00000158
        /*0cb8*/ 	.short	0x010a
        /*0cba*/ 	.byte	0xff
	.zero		1


	//   ....[187]....
        /*0cbc*/ 	.word	0x0000ad50
        /*0cc0*/ 	.word	0x00000005
        /*0cc4*/ 	.word	0x00000160
        /*0cc8*/ 	.short	0x010a
        /*0cca*/ 	.byte	0xff
	.zero		1


	//   ....[188]....
        /*0ccc*/ 	.word	0x0000adb0
        /*0cd0*/ 	.word	0x00000005
        /*0cd4*/ 	.word	0x00000168
        /*0cd8*/ 	.short	0x010a
        /*0cda*/ 	.byte	0xff
	.zero		1


	//   ....[189]....
        /*0cdc*/ 	.word	0x0000ae10
        /*0ce0*/ 	.word	0x00000000
        /*0ce4*/ 	.word	0x00000150
        /*0ce8*/ 	.short	0x010a
        /*0cea*/ 	.byte	0xff
	.zero		1


	//   ....[190]....
        /*0cec*/ 	.word	0x0000ae70
        /*0cf0*/ 	.word	0x00000000
        /*0cf4*/ 	.word	0x00000158
        /*0cf8*/ 	.short	0x010a
        /*0cfa*/ 	.byte	0xff
	.zero		1


	//   ....[191]....
        /*0cfc*/ 	.word	0x0000aed0
        /*0d00*/ 	.word	0x00000000
        /*0d04*/ 	.word	0x00000160
        /*0d08*/ 	.short	0x010a
        /*0d0a*/ 	.byte	0xff
	.zero		1


	//   ....[192]....
        /*0d0c*/ 	.word	0x0000af20
        /*0d10*/ 	.word	0x00000003
        /*0d14*/ 	.word	0x00000180
        /*0d18*/ 	.short	0x010a
        /*0d1a*/ 	.byte	0xff
	.zero		1


	//   ....[193]....
        /*0d1c*/ 	.word	0x0000af80
        /*0d20*/ 	.word	0x00000000
        /*0d24*/ 	.word	0x00000130
        /*0d28*/ 	.short	0x010a
        /*0d2a*/ 	.byte	0xff
	.zero		1


	//   ....[194]....
        /*0d2c*/ 	.word	0x0000afd0
        /*0d30*/ 	.word	0x00000062
        /*0d34*/ 	.word	0x000001a0
        /*0d38*/ 	.short	0x010a
        /*0d3a*/ 	.byte	0xff
	.zero		1


	//   ....[195]....
        /*0d3c*/ 	.word	0x0000b020
        /*0d40*/ 	.word	0x00000003
        /*0d44*/ 	.word	0x00000130
        /*0d48*/ 	.short	0x010a
        /*0d4a*/ 	.byte	0xff
	.zero		1


	//   ....[196]....
        /*0d4c*/ 	.word	0x0000b070
        /*0d50*/ 	.word	0x0000003f
        /*0d54*/ 	.word	0x00000130
        /*0d58*/ 	.short	0x010a
        /*0d5a*/ 	.byte	0xff
	.zero		1


	//   ....[197]....
        /*0d5c*/ 	.word	0x0000b0c0
        /*0d60*/ 	.word	0x0000006c
        /*0d64*/ 	.word	0x00000130
        /*0d68*/ 	.short	0x010a
        /*0d6a*/ 	.byte	0xff
	.zero		1


	//----- nvinfo : EIATTR_NUM_MBARRIERS
	.align		4
.L_47:
        /*0d6c*/ 	.byte	0x03, 0x38
        /*0d6e*/ 	.short	0x0040


	//----- nvinfo : EIATTR_EXIT_INSTR_OFFSETS
	.align		4
        /*0d70*/ 	.byte	0x04, 0x1c
        /*0d72*/ 	.short	(.L_49 - .L_48)


	//   ....[0]....
.L_48:
        /*0d74*/ 	.word	0x000033c0


	//   ....[1]....
        /*0d78*/ 	.word	0x000038d0


	//   ....[2]....
        /*0d7c*/ 	.word	0x00003930


	//   ....[3]....
        /*0d80*/ 	.word	0x00004760


	//   ....[4]....
        /*0d84*/ 	.word	0x00005990


	//   ....[5]....
        /*0d88*/ 	.word	0x000059d0


	//   ....[6]....
        /*0d8c*/ 	.word	0x00009e80


	//   ....[7]....
        /*0d90*/ 	.word	0x00009f00


	//   ....[8]....
        /*0d94*/ 	.word	0x00009f30


	//   ....[9]....
        /*0d98*/ 	.word	0x00009fb0


	//----- nvinfo : EIATTR_MAX_THREADS
	.align		4
.L_49:
        /*0d9c*/ 	.byte	0x04, 0x05
        /*0d9e*/ 	.short	(.L_51 - .L_50)
.L_50:
        /*0da0*/ 	.word	0x00000100
        /*0da4*/ 	.word	0x00000001
        /*0da8*/ 	.word	0x00000001


	//----- nvinfo : EIATTR_CRS_STACK_SIZE
	.align		4
.L_51:
        /*0dac*/ 	.byte	0x04, 0x1e
        /*0dae*/ 	.short	(.L_53 - .L_52)
.L_52:
        /*0db0*/ 	.word	0x00000000


	//----- nvinfo : EIATTR_CBANK_PARAM_SIZE
	.align		4
.L_53:
        /*0db4*/ 	.byte	0x03, 0x19
        /*0db6*/ 	.short	0x0800


	//----- nvinfo : EIATTR_PARAM_CBANK
	.align		4
        /*0db8*/ 	.byte	0x04, 0x0a
        /*0dba*/ 	.short	(.L_55 - .L_54)
	.align		4
.L_54:
        /*0dbc*/ 	.word	index@(.nv.constant0._ZN7cutlass13device_kernelINS_4gemm6kernel13GemmUniversalIN4cute5tupleIJiiiiEEENS1_10collective13CollectiveMmaINS1_35MainloopSm100TmaUmmaWarpSpecializedILi19ELi2ELi4ENS5_IJNS4_1CILi2EEENSA_ILi1EEESC_EEEEENS5_IJNSA_ILi64EEENSA_ILi256EEENSA_ILi16EEEEEENS_10bfloat16_tENS5_IJlSC_lEEESJ_SK_NS4_8TiledMMAINS4_8MMA_AtomIJNS4_20SM100_MMA_F16BF16_SSISJ_SJ_fLi64ELi256ELNS4_4UMMA5MajorE0ELSP_0ELNSO_7ScaleInE0ELSQ_0EEEEEENS4_6LayoutINS5_IJSC_SC_SC_EEENS5_IJNSA_ILi0EEESV_SV_EEEEENS5_IJNS4_10UnderscoreESY_SY_EEEEENS4_13SM90_TMA_LOADENS4_14ComposedLayoutINS4_7SwizzleILi1ELi4ELi3EEENS4_18smem_ptr_flag_bitsILi16EEENST_INS5_IJNSA_ILi8EEESH_EEENS5_IJSH_SC_EEEEEEEvNS4_8identityENS4_23SM90_TMA_LOAD_MULTICASTES1B_vS1C_EENS_8epilogue10collective18CollectiveEpilogueINS1F_23Sm100TmaWarpSpecializedILi4ELi2ELi32ELb1ELb0EEEJSI_NS5_IJNST_ISF_SC_EES1K_EEESJ_SK_SJ_SK_NS1F_6fusion15FusionCallbacksIS1J_NS1M_17LinearCombinationISJ_fSJ_fLNS_15FloatRoundStyleE2EEESI_S1L_JEEENS4_5SM1004TMEM4LOAD26SM100_TMEM_LOAD_16dp256b8xES11_NS12_INS13_ILi3ELi4ELi3EEES16_NST_INS5_IJS17_SF_EEENS5_IJSF_SC_EEEEEEENS4_17SM75_U32x4_LDSM_NENS4_14SM90_TMA_STOREES20_NS4_17SM90_U32x4_STSM_NENS4_39AutoVectorizingCopyWithAssumedAlignmentILi128EEEEEEvvEEEEvNT_6ParamsE)
        /*0dc0*/ 	.short	0x0380
        /*0dc2*/ 	.short	0x0800


	//----- nvinfo : EIATTR_SW_WAR
	.align		4
.L_55:
        /*0dc4*/ 	.byte	0x04, 0x36
        /*0dc6*/ 	.short	(.L_57 - .L_56)
.L_56:
        /*0dc8*/ 	.word	0x00000008
.L_57:


//--------------------- .nv.callgraph             --------------------------
	.section	.nv.callgraph,"",@"SHT_CUDA_CALLGRAPH"
	.align	4
	.sectionentsize	8
	.align		4
        /*0000*/ 	.word	0x00000000
	.align		4
        /*0004*/ 	.word	0xffffffff
	.align		4
        /*0008*/ 	.word	index@(_ZN7cutlass13device_kernelINS_4gemm6kernel13GemmUniversalIN4cute5tupleIJiiiiEEENS1_10collective13CollectiveMmaINS1_35MainloopSm100TmaUmmaWarpSpecializedILi19ELi2ELi4ENS5_IJNS4_1CILi2EEENSA_ILi1EEESC_EEEEENS5_IJNSA_ILi64EEENSA_ILi256EEENSA_ILi16EEEEEENS_10bfloat16_tENS5_IJlSC_lEEESJ_SK_NS4_8TiledMMAINS4_8MMA_AtomIJNS4_20SM100_MMA_F16BF16_SSISJ_SJ_fLi64ELi256ELNS4_4UMMA5MajorE0ELSP_0ELNSO_7ScaleInE0ELSQ_0EEEEEENS4_6LayoutINS5_IJSC_SC_SC_EEENS5_IJNSA_ILi0EEESV_SV_EEEEENS5_IJNS4_10UnderscoreESY_SY_EEEEENS4_13SM90_TMA_LOADENS4_14ComposedLayoutINS4_7SwizzleILi1ELi4ELi3EEENS4_18smem_ptr_flag_bitsILi16EEENST_INS5_IJNSA_ILi8EEESH_EEENS5_IJSH_SC_EEEEEEEvNS4_8identityENS4_23SM90_TMA_LOAD_MULTICASTES1B_vS1C_EENS_8epilogue10collective18CollectiveEpilogueINS1F_23Sm100TmaWarpSpecializedILi4ELi2ELi32ELb1ELb0EEEJSI_NS5_IJNST_ISF_SC_EES1K_EEESJ_SK_SJ_SK_NS1F_6fusion15FusionCallbacksIS1J_NS1M_17LinearCombinationISJ_fSJ_fLNS_15FloatRoundStyleE2EEESI_S1L_JEEENS4_5SM1004TMEM4LOAD26SM100_TMEM_LOAD_16dp256b8xES11_NS12_INS13_ILi3ELi4ELi3EEES16_NST_INS5_IJS17_SF_EEENS5_IJSF_SC_EEEEEEENS4_17SM75_U32x4_LDSM_NENS4_14SM90_TMA_STOREES20_NS4_17SM90_U32x4_STSM_NENS4_39AutoVectorizingCopyWithAssumedAlignmentILi128EEEEEEvvEEEEvNT_6ParamsE)
	.align		4
        /*000c*/ 	.word	index@(__assertfail)
	.align		4
        /*0010*/ 	.word	0x00000000
	.align		4
        /*0014*/ 	.word	0xfffffffe
	.align		4
        /*0018*/ 	.word	0x00000000
	.align		4
        /*001c*/ 	.word	0xfffffffd
	.align		4
        /*0020*/ 	.word	0x00000000
	.align		4
        /*0024*/ 	.word	0xfffffffc


//--------------------- .nv.constant4             --------------------------
	.section	.nv.constant4,"a",@progbits
	.align	8
	.align		8
.nv.constant4:
        /*0000*/ 	.dword	__assertfail
	.align		8
        /*0008*/ 	.dword	__unnamed_1
	.align		8
        /*0010*/ 	.dword	__unnamed_2
	.align		8
        /*0018*/ 	.dword	_ZN40_INTERNAL_2abd0101_4_k_cu_3815cc26_166884cuda3std3__45__cpo5beginE
	.align		8
        /*0020*/ 	.dword	_ZN40_INTERNAL_2abd0101_4_k_cu_3815cc26_166884cuda3std3__45__cpo3endE
	.align		8
        /*0028*/ 	.dword	_ZN40_INTERNAL_2abd0101_4_k_cu_3815cc26_166884cuda3std3__45__cpo6cbeginE
	.align		8
        /*0030*/ 	.dword	_ZN40_INTERNAL_2abd0101_4_k_cu_3815cc26_166884cuda3std3__45__cpo4cendE
	.align		8
        /*0038*/ 	.dword	_ZN40_INTERNAL_2abd0101_4_k_cu_3815cc26_166884cuda3std3__442_GLOBAL__N__2abd0101_4_k_cu_3815cc26_166886ignoreE
	.align		8
        /*0040*/ 	.dword	_ZN40_INTERNAL_2abd0101_4_k_cu_3815cc26_166884cuda3std3__419piecewise_constructE
	.align		8
        /*0048*/ 	.dword	_ZN40_INTERNAL_2abd0101_4_k_cu_3815cc26_166884cuda3std3__48in_placeE
	.align		8
        /*0050*/ 	.dword	_ZN40_INTERNAL_2abd0101_4_k_cu_3815cc26_166884cuda3std6ranges3__45__cpo4swapE
	.align		8
        /*0058*/ 	.dword	_ZN40_INTERNAL_2abd0101_4_k_cu_3815cc26_166884cuda3std6ranges3__45__cpo9iter_moveE
	.align		8
        /*0060*/ 	.dword	_ZN40_INTERNAL_2abd0101_4_k_cu_3815cc26_166884cute7productE
	.align		8
        /*0068*/ 	.dword	_ZN40_INTERNAL_2abd0101_4_k_cu_3815cc26_166884cute1_E
	.align		8
        /*0070*/ 	.dword	$str$25
	.align		8
        /*0078*/ 	.dword	$str$26
	.align		8
        /*0080*/ 	.dword	$str$27
	.align		8
        /*0088*/ 	.dword	$str$28


//--------------------- .text._ZN7cutlass13device_kernelINS_4gemm6kernel13GemmUniversalIN4cute5tupleIJiiiiEEENS1_10collective13CollectiveMmaINS1_35MainloopSm100TmaUmmaWarpSpecializedILi19ELi2ELi4ENS5_IJNS4_1CILi2EEENSA_ILi1EEESC_EEEEENS5_IJNSA_ILi64EEENSA_ILi256EEENSA_ILi16EEEEEENS_10bfloat16_tENS5_IJlSC_lEEESJ_SK_NS4_8TiledMMAINS4_8MMA_AtomIJNS4_20SM100_MMA_F16BF16_SSISJ_SJ_fLi64ELi256ELNS4_4UMMA5MajorE0ELSP_0ELNSO_7ScaleInE0ELSQ_0EEEEEENS4_6LayoutINS5_IJSC_SC_SC_EEENS5_IJNSA_ILi0EEESV_SV_EEEEENS5_IJNS4_10UnderscoreESY_SY_EEEEENS4_13SM90_TMA_LOADENS4_14ComposedLayoutINS4_7SwizzleILi1ELi4ELi3EEENS4_18smem_ptr_flag_bitsILi16EEENST_INS5_IJNSA_ILi8EEESH_EEENS5_IJSH_SC_EEEEEEEvNS4_8identityENS4_23SM90_TMA_LOAD_MULTICASTES1B_vS1C_EENS_8epilogue10collective18CollectiveEpilogueINS1F_23Sm100TmaWarpSpecializedILi4ELi2ELi32ELb1ELb0EEEJSI_NS5_IJNST_ISF_SC_EES1K_EEESJ_SK_SJ_SK_NS1F_6fusion15FusionCallbacksIS1J_NS1M_17LinearCombinationISJ_fSJ_fLNS_15FloatRoundStyleE2EEESI_S1L_JEEENS4_5SM1004TMEM4LOAD26SM100_TMEM_LOAD_16dp256b8xES11_NS12_INS13_ILi3ELi4ELi3EEES16_NST_INS5_IJS17_SF_EEENS5_IJSF_SC_EEEEEEENS4_17SM75_U32x4_LDSM_NENS4_14SM90_TMA_STOREES20_NS4_17SM90_U32x4_STSM_NENS4_39AutoVectorizingCopyWithAssumedAlignmentILi128EEEEEEvvEEEEvNT_6ParamsE --------------------------
	.section	.text._ZN7cutlass13device_kernelINS_4gemm6kernel13GemmUniversalIN4cute5tupleIJiiiiEEENS1_10collective13CollectiveMmaINS1_35MainloopSm100TmaUmmaWarpSpecializedILi19ELi2ELi4ENS5_IJNS4_1CILi2EEENSA_ILi1EEESC_EEEEENS5_IJNSA_ILi64EEENSA_ILi256EEENSA_ILi16EEEEEENS_10bfloat16_tENS5_IJlSC_lEEESJ_SK_NS4_8TiledMMAINS4_8MMA_AtomIJNS4_20SM100_MMA_F16BF16_SSISJ_SJ_fLi64ELi256ELNS4_4UMMA5MajorE0ELSP_0ELNSO_7ScaleInE0ELSQ_0EEEEEENS4_6LayoutINS5_IJSC_SC_SC_EEENS5_IJNSA_ILi0EEESV_SV_EEEEENS5_IJNS4_10UnderscoreESY_SY_EEEEENS4_13SM90_TMA_LOADENS4_14ComposedLayoutINS4_7SwizzleILi1ELi4ELi3EEENS4_18smem_ptr_flag_bitsILi16EEENST_INS5_IJNSA_ILi8EEESH_EEENS5_IJSH_SC_EEEEEEEvNS4_8identityENS4_23SM90_TMA_LOAD_MULTICASTES1B_vS1C_EENS_8epilogue10collective18CollectiveEpilogueINS1F_23Sm100TmaWarpSpecializedILi4ELi2ELi32ELb1ELb0EEEJSI_NS5_IJNST_ISF_SC_EES1K_EEESJ_SK_SJ_SK_NS1F_6fusion15FusionCallbacksIS1J_NS1M_17LinearCombinationISJ_fSJ_fLNS_15FloatRoundStyleE2EEESI_S1L_JEEENS4_5SM1004TMEM4LOAD26SM100_TMEM_LOAD_16dp256b8xES11_NS12_INS13_ILi3ELi4ELi3EEES16_NST_INS5_IJS17_SF_EEENS5_IJSF_SC_EEEEEEENS4_17SM75_U32x4_LDSM_NENS4_14SM90_TMA_STOREES20_NS4_17SM90_U32x4_STSM_NENS4_39AutoVectorizingCopyWithAssumedAlignmentILi128EEEEEEvvEEEEvNT_6ParamsE,"ax",@progbits
	.align	128
.text._ZN7cutlass13device_kernelINS_4gemm6kernel13GemmUniversalIN4cute5tupleIJiiiiEEENS1_10collective13CollectiveMmaINS1_35MainloopSm100TmaUmmaWarpSpecializedILi19ELi2ELi4ENS5_IJNS4_1CILi2EEENSA_ILi1EEESC_EEEEENS5_IJNSA_ILi64EEENSA_ILi256EEENSA_ILi16EEEEEENS_10bfloat16_tENS5_IJlSC_lEEESJ_SK_NS4_8TiledMMAINS4_8MMA_AtomIJNS4_20SM100_MMA_F16BF16_SSISJ_SJ_fLi64ELi256ELNS4_4UMMA5MajorE0ELSP_0ELNSO_7ScaleInE0ELSQ_0EEEEEENS4_6LayoutINS5_IJSC_SC_SC_EEENS5_IJNSA_ILi0EEESV_SV_EEEEENS5_IJNS4_10UnderscoreESY_SY_EEEEENS4_13SM90_TMA_LOADENS4_14ComposedLayoutINS4_7SwizzleILi1ELi4ELi3EEENS4_18smem_ptr_flag_bitsILi16EEENST_INS5_IJNSA_ILi8EEESH_EEENS5_IJSH_SC_EEEEEEEvNS4_8identityENS4_23SM90_TMA_LOAD_MULTICASTES1B_vS1C_EENS_8epilogue10collective18CollectiveEpilogueINS1F_23Sm100TmaWarpSpecializedILi4ELi2ELi32ELb1ELb0EEEJSI_NS5_IJNST_ISF_SC_EES1K_EEESJ_SK_SJ_SK_NS1F_6fusion15FusionCallbacksIS1J_NS1M_17LinearCombinationISJ_fSJ_fLNS_15FloatRoundStyleE2EEESI_S1L_JEEENS4_5SM1004TMEM4LOAD26SM100_TMEM_LOAD_16dp256b8xES11_NS12_INS13_ILi3ELi4ELi3EEES16_NST_INS5_IJS17_SF_EEENS5_IJSF_SC_EEEEEEENS4_17SM75_U32x4_LDSM_NENS4_14SM90_TMA_STOREES20_NS4_17SM90_U32x4_STSM_NENS4_39AutoVectorizingCopyWithAssumedAlignmentILi128EEEEEEvvEEEEvNT_6ParamsE:
        .type           _ZN7cutlass13device_kernelINS_4gemm6kernel13GemmUniversalIN4cute5tupleIJiiiiEEENS1_10collective13CollectiveMmaINS1_35MainloopSm100TmaUmmaWarpSpecializedILi19ELi2ELi4ENS5_IJNS4_1CILi2EEENSA_ILi1EEESC_EEEEENS5_IJNSA_ILi64EEENSA_ILi256EEENSA_ILi16EEEEEENS_10bfloat16_tENS5_IJlSC_lEEESJ_SK_NS4_8TiledMMAINS4_8MMA_AtomIJNS4_20SM100_MMA_F16BF16_SSISJ_SJ_fLi64ELi256ELNS4_4UMMA5MajorE0ELSP_0ELNSO_7ScaleInE0ELSQ_0EEEEEENS4_6LayoutINS5_IJSC_SC_SC_EEENS5_IJNSA_ILi0EEESV_SV_EEEEENS5_IJNS4_10UnderscoreESY_SY_EEEEENS4_13SM90_TMA_LOADENS4_14ComposedLayoutINS4_7SwizzleILi1ELi4ELi3EEENS4_18smem_ptr_flag_bitsILi16EEENST_INS5_IJNSA_ILi8EEESH_EEENS5_IJSH_SC_EEEEEEEvNS4_8identityENS4_23SM90_TMA_LOAD_MULTICASTES1B_vS1C_EENS_8epilogue10collective18CollectiveEpilogueINS1F_23Sm100TmaWarpSpecializedILi4ELi2ELi32ELb1ELb0EEEJSI_NS5_IJNST_ISF_SC_EES1K_EEESJ_SK_SJ_SK_NS1F_6fusion15FusionCallbacksIS1J_NS1M_17LinearCombinationISJ_fSJ_fLNS_15FloatRoundStyleE2EEESI_S1L_JEEENS4_5SM1004TMEM4LOAD26SM100_TMEM_LOAD_16dp256b8xES11_NS12_INS13_ILi3ELi4ELi3EEES16_NST_INS5_IJS17_SF_EEENS5_IJSF_SC_EEEEEEENS4_17SM75_U32x4_LDSM_NENS4_14SM90_TMA_STOREES20_NS4_17SM90_U32x4_STSM_NENS4_39AutoVectorizingCopyWithAssumedAlignmentILi128EEEEEEvvEEEEvNT_6ParamsE,@function
        .size           _ZN7cutlass13device_kernelINS_4gemm6kernel13GemmUniversalIN4cute5tupleIJiiiiEEENS1_10collective13CollectiveMmaINS1_35MainloopSm100TmaUmmaWarpSpecializedILi19ELi2ELi4ENS5_IJNS4_1CILi2EEENSA_ILi1EEESC_EEEEENS5_IJNSA_ILi64EEENSA_ILi256EEENSA_ILi16EEEEEENS_10bfloat16_tENS5_IJlSC_lEEESJ_SK_NS4_8TiledMMAINS4_8MMA_AtomIJNS4_20SM100_MMA_F16BF16_SSISJ_SJ_fLi64ELi256ELNS4_4UMMA5MajorE0ELSP_0ELNSO_7ScaleInE0ELSQ_0EEEEEENS4_6LayoutINS5_IJSC_SC_SC_EEENS5_IJNSA_ILi0EEESV_SV_EEEEENS5_IJNS4_10UnderscoreESY_SY_EEEEENS4_13SM90_TMA_LOADENS4_14ComposedLayoutINS4_7SwizzleILi1ELi4ELi3EEENS4_18smem_ptr_flag_bitsILi16EEENST_INS5_IJNSA_ILi8EEESH_EEENS5_IJSH_SC_EEEEEEEvNS4_8identityENS4_23SM90_TMA_LOAD_MULTICASTES1B_vS1C_EENS_8epilogue10collective18CollectiveEpilogueINS1F_23Sm100TmaWarpSpecializedILi4ELi2ELi32ELb1ELb0EEEJSI_NS5_IJNST_ISF_SC_EES1K_EEESJ_SK_SJ_SK_NS1F_6fusion15FusionCallbacksIS1J_NS1M_17LinearCombinationISJ_fSJ_fLNS_15FloatRoundStyleE2EEESI_S1L_JEEENS4_5SM1004TMEM4LOAD26SM100_TMEM_LOAD_16dp256b8xES11_NS12_INS13_ILi3ELi4ELi3EEES16_NST_INS5_IJS17_SF_EEENS5_IJSF_SC_EEEEEEENS4_17SM75_U32x4_LDSM_NENS4_14SM90_TMA_STOREES20_NS4_17SM90_U32x4_STSM_NENS4_39AutoVectorizingCopyWithAssumedAlignmentILi128EEEEEEvvEEEEvNT_6ParamsE,(.L_x_229 - _ZN7cutlass13device_kernelINS_4gemm6kernel13GemmUniversalIN4cute5tupleIJiiiiEEENS1_10collective13CollectiveMmaINS1_35MainloopSm100TmaUmmaWarpSpecializedILi19ELi2ELi4ENS5_IJNS4_1CILi2EEENSA_ILi1EEESC_EEEEENS5_IJNSA_ILi64EEENSA_ILi256EEENSA_ILi16EEEEEENS_10bfloat16_tENS5_IJlSC_lEEESJ_SK_NS4_8TiledMMAINS4_8MMA_AtomIJNS4_20SM100_MMA_F16BF16_SSISJ_SJ_fLi64ELi256ELNS4_4UMMA5MajorE0ELSP_0ELNSO_7ScaleInE0ELSQ_0EEEEEENS4_6LayoutINS5_IJSC_SC_SC_EEENS5_IJNSA_ILi0EEESV_SV_EEEEENS5_IJNS4_10UnderscoreESY_SY_EEEEENS4_13SM90_TMA_LOADENS4_14ComposedLayoutINS4_7SwizzleILi1ELi4ELi3EEENS4_18smem_ptr_flag_bitsILi16EEENST_INS5_IJNSA_ILi8EEESH_EEENS5_IJSH_SC_EEEEEEEvNS4_8identityENS4_23SM90_TMA_LOAD_MULTICASTES1B_vS1C_EENS_8epilogue10collective18CollectiveEpilogueINS1F_23Sm100TmaWarpSpecializedILi4ELi2ELi32ELb1ELb0EEEJSI_NS5_IJNST_ISF_SC_EES1K_EEESJ_SK_SJ_SK_NS1F_6fusion15FusionCallbacksIS1J_NS1M_17LinearCombinationISJ_fSJ_fLNS_15FloatRoundStyleE2EEESI_S1L_JEEENS4_5SM1004TMEM4LOAD26SM100_TMEM_LOAD_16dp256b8xES11_NS12_INS13_ILi3ELi4ELi3EEES16_NST_INS5_IJS17_SF_EEENS5_IJSF_SC_EEEEEEENS4_17SM75_U32x4_LDSM_NENS4_14SM90_TMA_STOREES20_NS4_17SM90_U32x4_STSM_NENS4_39AutoVectorizingCopyWithAssumedAlignmentILi128EEEEEEvvEEEEvNT_6ParamsE)
        .other          _ZN7cutlass13device_kernelINS_4gemm6kernel13GemmUniversalIN4cute5tupleIJiiiiEEENS1_10collective13CollectiveMmaINS1_35MainloopSm100TmaUmmaWarpSpecializedILi19ELi2ELi4ENS5_IJNS4_1CILi2EEENSA_ILi1EEESC_EEEEENS5_IJNSA_ILi64EEENSA_ILi256EEENSA_ILi16EEEEEENS_10bfloat16_tENS5_IJlSC_lEEESJ_SK_NS4_8TiledMMAINS4_8MMA_AtomIJNS4_20SM100_MMA_F16BF16_SSISJ_SJ_fLi64ELi256ELNS4_4UMMA5MajorE0ELSP_0ELNSO_7ScaleInE0ELSQ_0EEEEEENS4_6LayoutINS5_IJSC_SC_SC_EEENS5_IJNSA_ILi0EEESV_SV_EEEEENS5_IJNS4_10UnderscoreESY_SY_EEEEENS4_13SM90_TMA_LOADENS4_14ComposedLayoutINS4_7SwizzleILi1ELi4ELi3EEENS4_18smem_ptr_flag_bitsILi16EEENST_INS5_IJNSA_ILi8EEESH_EEENS5_IJSH_SC_EEEEEEEvNS4_8identityENS4_23SM90_TMA_LOAD_MULTICASTES1B_vS1C_EENS_8epilogue10collective18CollectiveEpilogueINS1F_23Sm100TmaWarpSpecializedILi4ELi2ELi32ELb1ELb0EEEJSI_NS5_IJNST_ISF_SC_EES1K_EEESJ_SK_SJ_SK_NS1F_6fusion15FusionCallbacksIS1J_NS1M_17LinearCombinationISJ_fSJ_fLNS_15FloatRoundStyleE2EEESI_S1L_JEEENS4_5SM1004TMEM4LOAD26SM100_TMEM_LOAD_16dp256b8xES11_NS12_INS13_ILi3ELi4ELi3EEES16_NST_INS5_IJS17_SF_EEENS5_IJSF_SC_EEEEEEENS4_17SM75_U32x4_LDSM_NENS4_14SM90_TMA_STOREES20_NS4_17SM90_U32x4_STSM_NENS4_39AutoVectorizingCopyWithAssumedAlignmentILi128EEEEEEvvEEEEvNT_6ParamsE,@"STO_CUDA_ENTRY STV_DEFAULT"
_ZN7cutlass13device_kernelINS_4gemm6kernel13GemmUniversalIN4cute5tupleIJiiiiEEENS1_10collective13CollectiveMmaINS1_35MainloopSm100TmaUmmaWarpSpecializedILi19ELi2ELi4ENS5_IJNS4_1CILi2EEENSA_ILi1EEESC_EEEEENS5_IJNSA_ILi64EEENSA_ILi256EEENSA_ILi16EEEEEENS_10bfloat16_tENS5_IJlSC_lEEESJ_SK_NS4_8TiledMMAINS4_8MMA_AtomIJNS4_20SM100_MMA_F16BF16_SSISJ_SJ_fLi64ELi256ELNS4_4UMMA5MajorE0ELSP_0ELNSO_7ScaleInE0ELSQ_0EEEEEENS4_6LayoutINS5_IJSC_SC_SC_EEENS5_IJNSA_ILi0EEESV_SV_EEEEENS5_IJNS4_10UnderscoreESY_SY_EEEEENS4_13SM90_TMA_LOADENS4_14ComposedLayoutINS4_7SwizzleILi1ELi4ELi3EEENS4_18smem_ptr_flag_bitsILi16EEENST_INS5_IJNSA_ILi8EEESH_EEENS5_IJSH_SC_EEEEEEEvNS4_8identityENS4_23SM90_TMA_LOAD_MULTICASTES1B_vS1C_EENS_8epilogue10collective18CollectiveEpilogueINS1F_23Sm100TmaWarpSpecializedILi4ELi2ELi32ELb1ELb0EEEJSI_NS5_IJNST_ISF_SC_EES1K_EEESJ_SK_SJ_SK_NS1F_6fusion15FusionCallbacksIS1J_NS1M_17LinearCombinationISJ_fSJ_fLNS_15FloatRoundStyleE2EEESI_S1L_JEEENS4_5SM1004TMEM4LOAD26SM100_TMEM_LOAD_16dp256b8xES11_NS12_INS13_ILi3ELi4ELi3EEES16_NST_INS5_IJS17_SF_EEENS5_IJSF_SC_EEEEEEENS4_17SM75_U32x4_LDSM_NENS4_14SM90_TMA_STOREES20_NS4_17SM90_U32x4_STSM_NENS4_39AutoVectorizingCopyWithAssumedAlignmentILi128EEEEEEvvEEEEvNT_6ParamsE:
[----:B------:R-:W1:Y:S01]  /*0000*/  LDC R1, c[0x0][0x37c] ;  /* 0x0000df00ff017b82 */ /* 0x000e620000000800 */
[----:B------:R-:W2:Y:S01]  /*0010*/  S2R R94, SR_TID.X ;  /* 0x00000000005e7919 */ /* 0x000ea20000002100 */
[----:B------:R-:W3:Y:S01]  /*0020*/  LDCU.64 UR8, c[0x0][0x890] ;  /* 0x00011200ff0877ac */ /* 0x000ee20008000a00 */
[----:B------:R-:W-:Y:S02]  /*0030*/  PRMT R81, RZ, 0x7610, R81 ;  /* 0x00007610ff517816 */ /* 0x000fe40000000051 */
[----:B------:R-:W-:Y:S01]  /*0040*/  ELECT P3, URZ, PT ;  /* 0x0000000000ff782f */ /* 0x000fe20003860000 */
[----:B---3--:R-:W-:-:S04]  /*0050*/  UISETP.NE.U32.AND UP0, UPT, UR8, URZ, UPT ;  /* 0x000000ff0800728c */ /* 0x008fc8000bf05070 */
[----:B------:R-:W-:Y:S01]  /*0060*/  UISETP.NE.AND.EX UP0, UPT, UR9, URZ, UPT, UP0 ;  /* 0x000000ff0900728c */ /* 0x000fe2000bf05300 */
[----:B--2---:R-:W-:-:S05]  /*0070*/  SHF.R.U32.HI R82, RZ, 0x5, R94 ;  /* 0x00000005ff527819 */ /* 0x004fca000001165e */
[----:B------:R-:W2:Y:S02]  /*0080*/  SHFL.IDX PT, R0, R82, RZ, 0x1f ;  /* 0x00001fff52007589 */ /* 0x000ea400000e0000 */
[----:B--2---:R-:W-:Y:S01]  /*0090*/  R2UR UR18, R0 ;  /* 0x00000000001272ca */ /* 0x004fe200000e0000 */
[----:B-1----:R-:W-:-:S14]  /*00a0*/  BRA.U UP0, `(.L_x_0) ;  /* 0x0000000100307547 */ /* 0x002fdc000b800000 */
[----:B------:R-:W1:Y:S02]  /*00b0*/  LDCU.64 UR4, c[0x0][0x888] ;  /* 0x00011100ff0477ac */ /* 0x000e640008000a00 */
[----:B-1----:R-:W-:-:S04]  /*00c0*/  UISETP.NE.U32.AND UP0, UPT, UR4, URZ, UPT ;  /* 0x000000ff0400728c */ /* 0x002fc8000bf05070 */
[----:B------:R-:W-:-:S09]  /*00d0*/  UISETP.NE.AND.EX UP0, UPT, UR5, URZ, UPT, UP0 ;  /* 0x000000ff0500728c */ /* 0x000fd2000bf05300 */
[----:B------:R-:W-:Y:S05]  /*00e0*/  BRA.U !UP0, `(.L_x_1) ;  /* 0x0000000108147547 */ /* 0x000fea000b800000 */
[----:B------:R-:W1:Y:S01]  /*00f0*/  LDC.64 R2, c[0x0][0x888] ;  /* 0x00022200ff027b82 */ /* 0x000e620000000a00 */
[----:B------:R-:W1:Y:S02]  /*0100*/  LDCU.64 UR4, c[0x0][0x358] ;  /* 0x00006b00ff0477ac */ /* 0x000e640008000a00 */
[----:B-1----:R1:W5:Y:S01]  /*0110*/  LDG.E R41, desc[UR4][R2.64] ;  /* 0x0000000402297981 */ /* 0x002362000c1e1900 */
[----:B------:R-:W-:Y:S01]  /*0120*/  HFMA2 R81, -RZ, RZ, 0, 5.9604644775390625e-08 ;  /* 0x00000001ff517431 */ /* 0x000fe200000001ff */
[----:B------:R-:W-:Y:S05]  /*0130*/  BRA `(.L_x_0) ;  /* 0x00000000000c7947 */ /* 0x000fea0003800000 */
.L_x_1:
[----:B------:R-:W1:Y:S01]  /*0140*/  LDCU UR4, c[0x0][0x880] ;  /* 0x00011000ff0477ac */ /* 0x000e620008000800 */
[----:B------:R-:W-:Y:S01]  /*0150*/  HFMA2 R81, -RZ, RZ, 0, 5.9604644775390625e-08 ;  /* 0x00000001ff517431 */ /* 0x000fe200000001ff */
[----:B-1----:R-:W-:-:S07]  /*0160*/  MOV R41, UR4 ;  /* 0x0000000400297c02 */ /* 0x002fce0008000f00 */
.L_x_0:
[----:B------:R-:W2:Y:S02]  /*0170*/  LDCU.64 UR4, c[0x0][0x8b0] ;  /* 0x00011600ff0477ac */ /* 0x000ea40008000a00 */
[----:B--2---:R-:W-:-:S04]  /*0180*/  UISETP.NE.U32.AND UP0, UPT, UR4, URZ, UPT ;  /* 0x000000ff0400728c */ /* 0x004fc8000bf05070 */
[----:B------:R-:W-:-:S09]  /*0190*/  UISETP.NE.AND.EX UP0, UPT, UR5, URZ, UPT, UP0 ;  /* 0x000000ff0500728c */ /* 0x000fd2000bf05300 */
[----:B------:R-:W-:Y:S05]  /*01a0*/  BRA.U UP0, `(.L_x_2) ;  /* 0x0000000100287547 */ /* 0x000fea000b800000 */
[----:B------:R-:W2:Y:S02]  /*01b0*/  LDCU.64 UR4, c[0x0][0x8a8] ;  /* 0x00011500ff0477ac */ /* 0x000ea40008000a00 */
[----:B--2---:R-:W-:-:S04]  /*01c0*/  UISETP.NE.U32.AND UP0, UPT, UR4, URZ, UPT ;  /* 0x000000ff0400728c */ /* 0x004fc8000bf05070 */
[----:B------:R-:W-:-:S09]  /*01d0*/  UISETP.NE.AND.EX UP0, UPT, UR5, URZ, UPT, UP0 ;  /* 0x000000ff0500728c */ /* 0x000fd2000bf05300 */
[----:B------:R-:W-:Y:S05]  /*01e0*/  BRA.U !UP0, `(.L_x_3) ;  /* 0x0000000108107547 */ /* 0x000fea000b800000 */
[----:B------:R-:W2:Y:S01]  /*01f0*/  LDC.64 R38, c[0x0][0x8a8] ;  /* 0x00022a00ff267b82 */ /* 0x000ea20000000a00 */
[----:B------:R-:W2:Y:S02]  /*0200*/  LDCU.64 UR4, c[0x0][0x358] ;  /* 0x00006b00ff0477ac */ /* 0x000ea40008000a00 */
[----:B--2---:R2:W5:Y:S01]  /*0210*/  LDG.E R38, desc[UR4][R38.64] ;  /* 0x0000000426267981 */ /* 0x004562000c1e1900 */
[----:B------:R-:W-:Y:S05]  /*0220*/  BRA `(.L_x_2) ;  /* 0x0000000000087947 */ /* 0x000fea0003800000 */
.L_x_3:
[----:B------:R-:W2:Y:S02]  /*0230*/  LDCU UR4, c[0x0][0x8a0] ;  /* 0x00011400ff0477ac */ /* 0x000ea40008000800 */
[----:B--2---:R-:W-:Y:S02]  /*0240*/  MOV R38, UR4 ;  /* 0x0000000400267c02 */ /* 0x004fe40008000f00 */
.L_x_2:
[----:B------:R-:W-:Y:S01]  /*0250*/  IMAD.U32 R0, RZ, RZ, UR18 ;  /* 0x00000012ff007e24 */ /* 0x000fe2000f8e00ff */
[----:B------:R-:W-:Y:S04]  /*0260*/  BSSY.RECONVERGENT B0, `(.L_x_4) ;  /* 0x000000c000007945 */ /* 0x000fe80003800200 */
[C---:B------:R-:W-:Y:S02]  /*0270*/  ISETP.NE.OR P1, PT, R0.reuse, 0x1, !P3 ;  /* 0x000000010000780c */ /* 0x040fe40005f25670 */
[----:B------:R-:W-:-:S11]  /*0280*/  ISETP.NE.OR P0, PT, R0, 0x3, !P3 ;  /* 0x000000030000780c */ /* 0x000fd60005f05670 */
[----:B------:R-:W-:Y:S05]  /*0290*/  @P1 BRA `(.L_x_5) ;  /* 0x0000000000201947 */ /* 0x000fea0003800000 */
[----:B------:R-:W3:Y:S02]  /*02a0*/  LDCU.64 UR4, c[0x0][0x348] ;  /* 0x00006900ff0477ac */ /* 0x000ee40008000a00 */
[----:B---3--:R-:W-:Y:S02]  /*02b0*/  UIADD3 UR6, UP1, UPT, UR4, 0x80, URZ ;  /* 0x0000008004067890 */ /* 0x008fe4000ff3e0ff */
[----:B------:R-:W-:Y:S02]  /*02c0*/  UIADD3 UR4, UP0, UPT, UR4, 0x180, URZ ;  /* 0x0000018004047890 */ /* 0x000fe4000ff1e0ff */
[----:B------:R-:W-:Y:S02]  /*02d0*/  UIADD3.X UR7, UPT, UPT, URZ, UR5, URZ, UP1, !UPT ;  /* 0x00000005ff077290 */ /* 0x000fe40008ffe4ff */
[----:B------:R-:W-:-:S07]  /*02e0*/  UIADD3.X UR5, UPT, UPT, URZ, UR5, URZ, UP0, !UPT ;  /* 0x00000005ff057290 */ /* 0x000fce00087fe4ff */
[----:B------:R3:W-:Y:S02]  /*02f0*/  UTMACCTL.PF [UR6] ;  /* 0x00000000060079b9 */ /* 0x0007e40008040000 */
[----:B------:R3:W-:Y:S02]  /*0300*/  UTMACCTL.PF [UR4] ;  /* 0x00000000040079b9 */ /* 0x0007e40008040000 */
[----:B---3--:R-:W-:Y:S01]  /*0310*/  NOP ;  /* 0x0000000000007918 */ /* 0x008fe20000000000 */
.L_x_5:
[----:B------:R-:W-:Y:S05]  /*0320*/  BSYNC.RECONVERGENT B0 ;  /* 0x0000000000007941 */ /* 0x000fea0003800200 */
.L_x_4:
[----:B------:R-:W-:Y:S04]  /*0330*/  BSSY.RECONVERGENT B0, `(.L_x_6) ;  /* 0x000000a000007945 */ /* 0x000fe80003800200 */
        /* <DEDUP_REMOVED lines=9> */
.L_x_7:
[----:B------:R-:W-:Y:S05]  /*03d0*/  BSYNC.RECONVERGENT B0 ;  /* 0x0000000000007941 */ /* 0x000fea0003800200 */
.L_x_6:
[----:B------:R-:W3:Y:S01]  /*03e0*/  LDCU.64 UR4, c[0x0][0x888] ;  /* 0x00011100ff0477ac */ /* 0x000ee20008000a00 */
[----:B------:R-:W-:Y:S02]  /*03f0*/  UISETP.EQ.U32.AND UP2, UPT, UR8, URZ, UPT ;  /* 0x000000ff0800728c */ /* 0x000fe4000bf42070 */
[----:B------:R-:W-:Y:S02]  /*0400*/  UPLOP3.LUT UP3, UPT, UPT, UPT, UPT, 0x80, 0x8 ;  /* 0x000000000008789c */ /* 0x000fe40003f6f070 */
[----:B---3--:R-:W-:-:S04]  /*0410*/  UISETP.NE.U32.AND UP0, UPT, UR4, URZ, UPT ;  /* 0x000000ff0400728c */ /* 0x008fc8000bf05070 */
[----:B------:R-:W-:-:S04]  /*0420*/  UISETP.NE.AND.EX UP1, UPT, UR5, URZ, UPT, UP0 ;  /* 0x000000ff0500728c */ /* 0x000fc8000bf25300 */
[----:B------:R-:W-:-:S04]  /*0430*/  UISETP.EQ.OR.EX UP4, UPT, UR9, URZ, !UP1, UP2 ;  /* 0x000000ff0900728c */ /* 0x000fc8000cf82720 */
[----:B------:R-:W-:-:S06]  /*0440*/  UP2UR UR4, UPR, URZ, 0x10 ;  /* 0x00000010ff047883 */ /* 0x000fcc0008000000 */
[----:B------:R-:W-:Y:S01]  /*0450*/  MOV R85, UR4 ;  /* 0x0000000400557c02 */ /* 0x000fe20008000f00 */
[----:B------:R-:W-:Y:S06]  /*0460*/  BRA.U !UP4, `(.L_x_8) ;  /* 0x000000010c207547 */ /* 0x000fec000b800000 */
[----:B------:R-:W-:Y:S01]  /*0470*/  UISETP.NE.U32.AND UP2, UPT, UR8, URZ, UPT ;  /* 0x000000ff0800728c */ /* 0x000fe2000bf45070 */
[----:B-----5:R-:W-:Y:S01]  /*0480*/  FSETP.NEU.AND P0, PT, R41, RZ, PT ;  /* 0x000000ff2900720b */ /* 0x020fe20003f0d000 */
[----:B------:R-:W-:Y:S02]  /*0490*/  USEL UR4, URZ, 0xffffffff, UP1 ;  /* 0xffffffffff047887 */ /* 0x000fe40008800000 */
[----:B------:R-:W-:-:S10]  /*04a0*/  UISETP.NE.AND.EX UP2, UPT, UR9, URZ, UPT, UP2 ;  /* 0x000000ff0900728c */ /* 0x000fd4000bf45320 */
[----:B------:R-:W-:Y:S01]  /*04b0*/  VOTEU.ANY UP0, P0 ;  /* 0x0000000000ff7886 */ /* 0x000fe20000000100 */
[----:B------:R-:W-:-:S04]  /*04c0*/  @!UP2 USEL UR4, URZ, 0xffffffff, UP0 ;  /* 0xffffffffff04a887 */ /* 0x000fc80008000000 */
[----:B------:R-:W-:-:S04]  /*04d0*/  ULOP3.LUT UR4, UR4, 0x1, URZ, 0xc0, !UPT ;  /* 0x0000000104047892 */ /* 0x000fc8000f8ec0ff */
[----:B------:R-:W-:-:S11]  /*04e0*/  UISETP.NE.U32.AND UP3, UPT, UR4, 0x1, UPT ;  /* 0x000000010400788c */ /* 0x000fd6000bf65070 */
.L_x_8:
[----:B-1----:R-:W1:Y:S02]  /*04f0*/  SHFL.IDX PT, R2, R82, RZ, 0x1f ;  /* 0x00001fff52027589 */ /* 0x002e6400000e0000 */
[----:B-1----:R-:W-:-:S13]  /*0500*/  ISETP.NE.AND P0, PT, R2, RZ, PT ;  /* 0x000000ff0200720c */ /* 0x002fda0003f05270 */
[----:B------:R-:W-:Y:S05]  /*0510*/  @P0 BRA `(.L_x_9) ;  /* 0x0000000000dc0947 */ /* 0x000fea0003800000 */
[----:B------:R-:W-:Y:S01]  /*0520*/  ELECT P0, URZ, PT ;  /* 0x0000000000ff782f */ /* 0x000fe20003800000 */
[----:B------:R-:W-:-:S12]  /*0530*/  BSSY.RECONVERGENT B0, `(.L_x_9) ;  /* 0x0000035000007945 */ /* 0x000fd80003800200 */
[----:B------:R-:W-:Y:S05]  /*0540*/  @!P0 BRA `(.L_x_10) ;  /* 0x0000000000cc8947 */ /* 0x000fea0003800000 */
[----:B------:R-:W1:Y:S01]  /*0550*/  S2UR UR4, SR_CgaCtaId ;  /* 0x00000000000479c3 */ /* 0x000e620000008800 */
[----:B------:R-:W-:Y:S01]  /*0560*/  UMOV UR5, 0x400 ;  /* 0x0000040000057882 */ /* 0x000fe20000000000 */
[----:B------:R-:W-:Y:S01]  /*0570*/  UMOV UR8, 0x1 ;  /* 0x0000000100087882 */ /* 0x000fe20000000000 */
[----:B------:R-:W-:Y:S01]  /*0580*/  UMOV UR6, 0x2 ;  /* 0x0000000200067882 */ /* 0x000fe20000000000 */
[----:B------:R-:W-:-:S04]  /*0590*/  UIADD3 UR8, UPT, UPT, -UR8, 0x100000, URZ ;  /* 0x0010000008087890 */ /* 0x000fc8000fffe1ff */
[----:B------:R-:W-:Y:S02]  /*05a0*/  USHF.L.U32 UR9, UR8, 0xb, URZ ;  /* 0x0000000b08097899 */ /* 0x000fe400080006ff */
[----:B------:R-:W-:Y:S02]  /*05b0*/  USHF.L.U32 UR8, UR8, 0x1, URZ ;  /* 0x0000000108087899 */ /* 0x000fe400080006ff */
[----:B------:R-:W-:-:S04]  /*05c0*/  UIADD3 UR6, UPT, UPT, -UR6, 0x100000, URZ ;  /* 0x0010000006067890 */ /* 0x000fc8000fffe1ff */
[----:B------:R-:W-:Y:S02]  /*05d0*/  USHF.L.U32 UR7, UR6, 0xb, URZ ;  /* 0x0000000b06077899 */ /* 0x000fe400080006ff */
[----:B------:R-:W-:Y:S02]  /*05e0*/  USHF.L.U32 UR6, UR6, 0x1, URZ ;  /* 0x0000000106067899 */ /* 0x000fe400080006ff */
[----:B-1----:R-:W-:Y:S01]  /*05f0*/  ULEA UR4, UR4, UR5, 0x18 ;  /* 0x0000000504047291 */ /* 0x002fe2000f8ec0ff */
[----:B------:R-:W1:Y:S11]  /*0600*/  FENCE.VIEW.ASYNC.S ;  /* 0x00000000000073c6 */ /* 0x000e760000000000 */
[----:B-1----:R1:W3:Y:S01]  /*0610*/  SYNCS.EXCH.64 URZ, [UR4], UR8 ;  /* 0x0000000804ff75b2 */ /* 0x0022e20008000100 */
[----:B------:R1:W4:Y:S01]  /*0620*/  SYNCS.EXCH.64 URZ, [UR4+0x98], UR6 ;  /* 0x0000980604ff75b2 */ /* 0x0003220008000100 */
[----:B------:R1:W1:Y:S01]  /*0630*/  SYNCS.EXCH.64 URZ, [UR4+0x8], UR8 ;  /* 0x0000080804ff75b2 */ /* 0x0002620008000100 */
        /* <DEDUP_REMOVED lines=35> */
[----:B---34-:R-:W-:Y:S01]  /*0870*/  NOP ;  /* 0x0000000000007918 */ /* 0x018fe20000000000 */
.L_x_10:
[----:B-1----:R-:W-:Y:S05]  /*0880*/  BSYNC.RECONVERGENT B0 ;  /* 0x0000000000007941 */ /* 0x002fea0003800200 */
.L_x_9:
[----:B------:R-:W1:Y:S01]  /*0890*/  SHFL.IDX PT, R2, R82, RZ, 0x1f ;  /* 0x00001fff52027589 */ /* 0x000e6200000e0000 */
[----:B------:R-:W-:Y:S01]  /*08a0*/  NOP ;  /* 0x0000000000007918 */ /* 0x000fe20000000000 */
[----:B-1----:R-:W-:-:S13]  /*08b0*/  ISETP.NE.AND P0, PT, R2, 0x1, PT ;  /* 0x000000010200780c */ /* 0x002fda0003f05270 */
[----:B------:R-:W-:Y:S05]  /*08c0*/  @P0 BRA `(.L_x_11) ;  /* 0x0000000000580947 */ /* 0x000fea0003800000 */
        /* <DEDUP_REMOVED lines=9> */
[----:B------:R-:W-:Y:S01]  /*0960*/  USHF.L.U32 UR6, UR6, 0x1, URZ ;  /* 0x0000000106067899 */ /* 0x000fe200080006ff */
[----:B------:R-:W-:Y:S01]  /*0970*/  ELECT P0, URZ, PT ;  /* 0x0000000000ff782f */ /* 0x000fe20003800000 */
[----:B-1----:R-:W-:Y:S01]  /*0980*/  ULEA UR4, UR4, UR5, 0x18 ;  /* 0x0000000504047291 */ /* 0x002fe2000f8ec0ff */
[----:B------:R-:W1:Y:S11]  /*0990*/  FENCE.VIEW.ASYNC.S ;  /* 0x00000000000073c6 */ /* 0x000e760000000000 */
[----:B-1----:R1:W3:Y:S01]  /*09a0*/  SYNCS.EXCH.64 URZ, [UR4+0x130], UR8 ;  /* 0x0001300804ff75b2 */ /* 0x0022e20008000100 */
[----:B------:R1:W4:Y:S01]  /*09b0*/  SYNCS.EXCH.64 URZ, [UR4+0x150], UR6 ;  /* 0x0001500604ff75b2 */ /* 0x0003220008000100 */
[----:B------:R1:W1:Y:S01]  /*09c0*/  SYNCS.EXCH.64 URZ, [UR4+0x138], UR8 ;  /* 0x0001380804ff75b2 */ /* 0x0002620008000100 */
[----:B------:R1:W1:Y:S01]  /*09d0*/  SYNCS.EXCH.64 URZ, [UR4+0x158], UR6 ;  /* 0x0001580604ff75b2 */ /* 0x0002620008000100 */
[----:B------:R1:W1:Y:S01]  /*09e0*/  SYNCS.EXCH.64 URZ, [UR4+0x140], UR8 ;  /* 0x0001400804ff75b2 */ /* 0x0002620008000100 */
[----:B------:R1:W1:Y:S01]  /*09f0*/  SYNCS.EXCH.64 URZ, [UR4+0x160], UR6 ;  /* 0x0001600604ff75b2 */ /* 0x0002620008000100 */
[----:B------:R1:W1:Y:S01]  /*0a00*/  SYNCS.EXCH.64 URZ, [UR4+0x148], UR8 ;  /* 0x0001480804ff75b2 */ /* 0x0002620008000100 */
[----:B------:R1:W1:Y:S01]  /*0a10*/  SYNCS.EXCH.64 URZ, [UR4+0x168], UR6 ;  /* 0x0001680604ff75b2 */ /* 0x0002620008000100 */
[----:B------:R-:W-:Y:S01]  /*0a20*/  NOP ;  /* 0x0000000000007918 */ /* 0x000fe20000000000 */
.L_x_11:
[----:B------:R-:W2:Y:S01]  /*0a30*/  SHFL.IDX PT, R2, R82, RZ, 0x1f ;  /* 0x00001fff52027589 */ /* 0x000ea200000e0000 */
[----:B------:R-:W-:Y:S01]  /*0a40*/  NOP ;  /* 0x0000000000007918 */ /* 0x000fe20000000000 */
[----:B--2---:R-:W-:-:S13]  /*0a50*/  ISETP.NE.AND P0, PT, R2, 0x3, PT ;  /* 0x000000030200780c */ /* 0x004fda0003f05270 */
[----:B------:R-:W-:Y:S05]  /*0a60*/  @P0 BRA `(.L_x_12) ;  /* 0x0000000000300947 */ /* 0x000fea0003800000 */
[----:B-1----:R-:W1:Y:S01]  /*0a70*/  S2UR UR4, SR_CgaCtaId ;  /* 0x00000000000479c3 */ /* 0x002e620000008800 */
[----:B------:R-:W-:Y:S01]  /*0a80*/  UMOV UR6, 0x400 ;  /* 0x0000040000067882 */ /* 0x000fe20000000000 */
[----:B------:R-:W-:Y:S01]  /*0a90*/  UMOV UR5, 0x20 ;  /* 0x0000002000057882 */ /* 0x000fe20000000000 */
[----:B------:R-:W-:Y:S01]  /*0aa0*/  ELECT P0, URZ, PT ;  /* 0x0000000000ff782f */ /* 0x000fe20003800000 */
[----:B-1----:R-:W-:Y:S02]  /*0ab0*/  ULEA UR6, UR4, UR6, 0x18 ;  /* 0x0000000604067291 */ /* 0x002fe4000f8ec0ff */
[----:B------:R-:W-:-:S04]  /*0ac0*/  UIADD3 UR4, UPT, UPT, -UR5, 0x100000, URZ ;  /* 0x0010000005047890 */ /* 0x000fc8000fffe1ff */
[----:B------:R-:W-:Y:S02]  /*0ad0*/  USHF.L.U32 UR5, UR4, 0xb, URZ ;  /* 0x0000000b04057899 */ /* 0x000fe400080006ff */
[----:B------:R-:W-:Y:S01]  /*0ae0*/  USHF.L.U32 UR4, UR4, 0x1, URZ ;  /* 0x0000000104047899 */ /* 0x000fe200080006ff */
[----:B------:R-:W1:Y:S11]  /*0af0*/  FENCE.VIEW.ASYNC.S ;  /* 0x00000000000073c6 */ /* 0x000e760000000000 */
[----:B-1----:R2:W1:Y:S01]  /*0b00*/  SYNCS.EXCH.64 URZ, [UR6+0x170], UR4 ;  /* 0x0001700406ff75b2 */ /* 0x0024620008000100 */
[----:B------:R2:W1:Y:S02]  /*0b10*/  SYNCS.EXCH.64 URZ, [UR6+0x178], UR4 ;  /* 0x0001780406ff75b2 */ /* 0x0004640008000100 */
[----:B--2---:R-:W-:Y:S01]  /*0b20*/  NOP ;  /* 0x0000000000007918 */ /* 0x004fe20000000000 */
.L_x_12:
[----:B------:R-:W2:Y:S01]  /*0b30*/  SHFL.IDX PT, R2, R82, RZ, 0x1f ;  /* 0x00001fff52027589 */ /* 0x000ea200000e0000 */
[----:B------:R-:W-:Y:S01]  /*0b40*/  NOP ;  /* 0x0000000000007918 */ /* 0x000fe20000000000 */
[----:B--2---:R-:W-:-:S13]  /*0b50*/  ISETP.NE.AND P0, PT, R2, 0x4, PT ;  /* 0x000000040200780c */ /* 0x004fda0003f05270 */
[----:B------:R-:W-:Y:S05]  /*0b60*/  @P0 BRA `(.L_x_13) ;  /* 0x00000000004c0947 */ /* 0x000fea0003800000 */
[----:B-1----:R-:W1:Y:S01]  /*0b70*/  S2UR UR6, SR_CgaCtaId ;  /* 0x00000000000679c3 */ /* 0x002e620000008800 */
[----:B------:R-:W-:Y:S01]  /*0b80*/  UMOV UR4, 0x1e0 ;  /* 0x000001e000047882 */ /* 0x000fe20000000000 */
[----:B------:R-:W-:Y:S01]  /*0b90*/  UMOV UR5, 0x400 ;  /* 0x0000040000057882 */ /* 0x000fe20000000000 */
[----:B------:R-:W-:Y:S01]  /*0ba0*/  USEL UR4, UR4, 0x1a0, UP3 ;  /* 0x000001a004047887 */ /* 0x000fe20009800000 */
[----:B------:R-:W-:Y:S01]  /*0bb0*/  UMOV UR8, 0x1 ;  /* 0x0000000100087882 */ /* 0x000fe20000000000 */
[----:B------:R-:W-:Y:S01]  /*0bc0*/  ELECT P0, URZ, PT ;  /* 0x0000000000ff782f */ /* 0x000fe20003800000 */
[----:B------:R-:W-:-:S04]  /*0bd0*/  UIADD3 UR8, UPT, UPT, -UR8, 0x100000, URZ ;  /* 0x0010000008087890 */ /* 0x000fc8000fffe1ff */
[----:B------:R-:W-:Y:S02]  /*0be0*/  USHF.L.U32 UR9, UR8, 0xb, URZ ;  /* 0x0000000b08097899 */ /* 0x000fe400080006ff */
[----:B------:R-:W-:Y:S02]  /*0bf0*/  USHF.L.U32 UR8, UR8, 0x1, URZ ;  /* 0x0000000108087899 */ /* 0x000fe400080006ff */
[----:B-1----:R-:W-:Y:S02]  /*0c00*/  ULEA UR6, UR6, UR5, 0x18 ;  /* 0x0000000506067291 */ /* 0x002fe4000f8ec0ff */
[----:B------:R-:W-:-:S04]  /*0c10*/  UIADD3 UR4, UPT, UPT, -UR4, 0x100000, URZ ;  /* 0x0010000004047890 */ /* 0x000fc8000fffe1ff */
[----:B------:R-:W-:Y:S02]  /*0c20*/  USHF.L.U32 UR5, UR4, 0xb, URZ ;  /* 0x0000000b04057899 */ /* 0x000fe400080006ff */
[----:B------:R-:W-:Y:S01]  /*0c30*/  USHF.L.U32 UR4, UR4, 0x1, URZ ;  /* 0x0000000104047899 */ /* 0x000fe200080006ff */
[----:B------:R-:W1:Y:S03]  /*0c40*/  FENCE.VIEW.ASYNC.S ;  /* 0x00000000000073c6 */ /* 0x000e660000000000 */
[----:B-1----:R2:W1:Y:S08]  /*0c50*/  SYNCS.EXCH.64 URZ, [UR6+0x180], UR8 ;  /* 0x0001800806ff75b2 */ /* 0x0024700008000100 */
[----:B------:R2:W1:Y:S01]  /*0c60*/  SYNCS.EXCH.64 URZ, [UR6+0x190], UR4 ;  /* 0x0001900406ff75b2 */ /* 0x0004620008000100 */
[----:B------:R2:W1:Y:S01]  /*0c70*/  SYNCS.EXCH.64 URZ, [UR6+0x188], UR8 ;  /* 0x0001880806ff75b2 */ /* 0x0004620008000100 */
[----:B------:R2:W1:Y:S02]  /*0c80*/  SYNCS.EXCH.64 URZ, [UR6+0x198], UR4 ;  /* 0x0001980406ff75b2 */ /* 0x0004640008000100 */
[----:B--2---:R-:W-:Y:S01]  /*0c90*/  NOP ;  /* 0x0000000000007918 */ /* 0x004fe20000000000 */
.L_x_13:
[----:B------:R-:W2:Y:S01]  /*0ca0*/  SHFL.IDX PT, R2, R82, RZ, 0x1f ;  /* 0x00001fff52027589 */ /* 0x000ea200000e0000 */
[----:B------:R-:W-:Y:S01]  /*0cb0*/  NOP ;  /* 0x0000000000007918 */ /* 0x000fe20000000000 */
[----:B--2---:R-:W-:-:S13]  /*0cc0*/  ISETP.NE.AND P0, PT, R2, 0x5, PT ;  /* 0x000000050200780c */ /* 0x004fda0003f05270 */
[----:B------:R-:W-:Y:S05]  /*0cd0*/  @P0 BRA `(.L_x_14) ;  /* 0x0000000000580947 */ /* 0x000fea0003800000 */
[----:B-1----:R-:W1:Y:S01]  /*0ce0*/  S2UR UR4, SR_CgaCtaId ;  /* 0x00000000000479c3 */ /* 0x002e620000008800 */
        /* <DEDUP_REMOVED lines=12> */
[----:B-1----:R2:W1:Y:S01]  /*0db0*/  SYNCS.EXCH.64 URZ, [UR4+0x1a0], UR8 ;  /* 0x0001a00804ff75b2 */ /* 0x0024620008000100 */
[----:B------:R2:W1:Y:S01]  /*0dc0*/  SYNCS.EXCH.64 URZ, [UR4+0x1c0], UR6 ;  /* 0x0001c00604ff75b2 */ /* 0x0004620008000100 */
[----:B------:R2:W1:Y:S01]  /*0dd0*/  SYNCS.EXCH.64 URZ, [UR4+0x1a8], UR8 ;  /* 0x0001a80804ff75b2 */ /* 0x0004620008000100 */
[----:B------:R2:W1:Y:S01]  /*0de0*/  SYNCS.EXCH.64 URZ, [UR4+0x1c8], UR6 ;  /* 0x0001c80604ff75b2 */ /* 0x0004620008000100 */
[----:B------:R2:W1:Y:S01]  /*0df0*/  SYNCS.EXCH.64 URZ, [UR4+0x1b0], UR8 ;  /* 0x0001b00804ff75b2 */ /* 0x0004620008000100 */
[----:B------:R2:W1:Y:S01]  /*0e00*/  SYNCS.EXCH.64 URZ, [UR4+0x1d0], UR6 ;  /* 0x0001d00604ff75b2 */ /* 0x0004620008000100 */
[----:B------:R2:W1:Y:S01]  /*0e10*/  SYNCS.EXCH.64 URZ, [UR4+0x1b8], UR8 ;  /* 0x0001b80804ff75b2 */ /* 0x0004620008000100 */
[----:B------:R2:W1:Y:S02]  /*0e20*/  SYNCS.EXCH.64 URZ, [UR4+0x1d8], UR6 ;  /* 0x0001d80604ff75b2 */ /* 0x0004640008000100 */
[----:B--2---:R-:W-:Y:S01]  /*0e30*/  NOP ;  /* 0x0000000000007918 */ /* 0x004fe20000000000 */
.L_x_14:
[----:B------:R-:W2:Y:S01]  /*0e40*/  SHFL.IDX PT, R2, R82, RZ, 0x1f ;  /* 0x00001fff52027589 */ /* 0x000ea200000e0000 */
[----:B------:R-:W-:Y:S01]  /*0e50*/  NOP ;  /* 0x0000000000007918 */ /* 0x000fe20000000000 */
[----:B--2---:R-:W-:-:S13]  /*0e60*/  ISETP.NE.AND P0, PT, R2, 0x3, PT ;  /* 0x000000030200780c */ /* 0x004fda0003f05270 */
[----:B------:R-:W-:Y:S05]  /*0e70*/  @P0 BRA `(.L_x_15) ;  /* 0x0000000000380947 */ /* 0x000fea0003800000 */
[----:B------:R-:W2:Y:S01]  /*0e80*/  S2UR UR5, SR_CgaCtaId ;  /* 0x00000000000579c3 */ /* 0x000ea20000008800 */
[----:B-1----:R-:W-:Y:S01]  /*0e90*/  UMOV UR4, 0x400 ;  /* 0x0000040000047882 */ /* 0x002fe20000000000 */
[----:B------:R-:W-:Y:S01]  /*0ea0*/  UMOV UR6, 0x20 ;  /* 0x0000002000067882 */ /* 0x000fe20000000000 */
[----:B------:R-:W-:Y:S01]  /*0eb0*/  ELECT P0, URZ, PT ;  /* 0x0000000000ff782f */ /* 0x000fe20003800000 */
[----:B------:R-:W-:-:S04]  /*0ec0*/  UIADD3 UR6, UPT, UPT, -UR6, 0x100000, URZ ;  /* 0x0010000006067890 */ /* 0x000fc8000fffe1ff */
[----:B------:R-:W-:Y:S02]  /*0ed0*/  USHF.L.U32 UR7, UR6, 0xb, URZ ;  /* 0x0000000b06077899 */ /* 0x000fe400080006ff */
[----:B------:R-:W-:Y:S02]  /*0ee0*/  USHF.L.U32 UR6, UR6, 0x1, URZ ;  /* 0x0000000106067899 */ /* 0x000fe400080006ff */
[----:B--2---:R-:W-:Y:S01]  /*0ef0*/  ULEA UR4, UR5, UR4, 0x18 ;  /* 0x0000000405047291 */ /* 0x004fe2000f8ec0ff */
[----:B------:R-:W1:Y:S11]  /*0f00*/  FENCE.VIEW.ASYNC.S ;  /* 0x00000000000073c6 */ /* 0x000e760000000000 */
[----:B-1----:R2:W1:Y:S01]  /*0f10*/  SYNCS.EXCH.64 URZ, [UR4+0x1e0], UR6 ;  /* 0x0001e00604ff75b2 */ /* 0x0024620008000100 */
[----:B------:R2:W1:Y:S01]  /*0f20*/  SYNCS.EXCH.64 URZ, [UR4+0x1f0], UR6 ;  /* 0x0001f00604ff75b2 */ /* 0x0004620008000100 */
[----:B------:R2:W1:Y:S01]  /*0f30*/  SYNCS.EXCH.64 URZ, [UR4+0x1e8], UR6 ;  /* 0x0001e80604ff75b2 */ /* 0x0004620008000100 */
[----:B------:R2:W1:Y:S02]  /*0f40*/  SYNCS.EXCH.64 URZ, [UR4+0x1f8], UR6 ;  /* 0x0001f80604ff75b2 */ /* 0x0004640008000100 */
[----:B--2---:R-:W-:Y:S01]  /*0f50*/  NOP ;  /* 0x0000000000007918 */ /* 0x004fe20000000000 */
.L_x_15:
[----:B-1----:R-:W1:Y:S01]  /*0f60*/  LDCU UR4, c[0x0][0x36c] ;  /* 0x00006d80ff0477ac */ /* 0x002e620008000800 */
[----:B------:R-:W-:Y:S01]  /*0f70*/  ISETP.NE.OR P3, PT, R0, 0x2, !P3 ;  /* 0x000000020000780c */ /* 0x000fe20005f65670 */
[----:B------:R-:W-:Y:S01]  /*0f80*/  NOP ;  /* 0x0000000000007918 */ /* 0x000fe20000000000 */
[----:B------:R-:W-:Y:S01]  /*0f90*/  LOP3.LUT R0, R94, 0x1f, RZ, 0xc0, !PT ;  /* 0x0000001f5e007812 */ /* 0x000fe200078ec0ff */
[----:B------:R-:W-:Y:S02]  /*0fa0*/  UISETP.NE.AND UP4, UPT, UR18, 0x2, UPT ;  /* 0x000000021200788c */ /* 0x000fe4000bf85270 */
[----:B------:R-:W-:Y:S02]  /*0fb0*/  UISETP.NE.AND UP5, UPT, UR18, URZ, UPT ;  /* 0x000000ff1200728c */ /* 0x000fe4000bfa5270 */
[----:B-1----:R-:W-:-:S09]  /*0fc0*/  UISETP.EQ.U32.AND UP6, UPT, UR4, 0x1, UPT ;  /* 0x000000010400788c */ /* 0x002fd2000bfc2070 */
[----:B------:R-:W-:Y:S05]  /*0fd0*/  BRA.U !UP6, `(.L_x_16) ;  /* 0x000000010e087547 */ /* 0x000fea000b800000 */
[----:B---34-:R-:W-:Y:S01]  /*0fe0*/  UCGABAR_ARV ;  /* 0x00000000000079c7 */ /* 0x018fe20008000000 */
[----:B------:R-:W-:Y:S05]  /*0ff0*/  BRA `(.L_x_17) ;  /* 0x0000000000047947 */ /* 0x000fea0003800000 */
.L_x_16:
[----:B---34-:R-:W-:Y:S01]  /*1000*/  NOP ;  /* 0x0000000000007918 */ /* 0x018fe20000000000 */
.L_x_17:
[----:B------:R-:W1:Y:S01]  /*1010*/  S2UR UR30, SR_CTAID.X ;  /* 0x00000000001e79c3 */ /* 0x000e620000002500 */
[----:B------:R-:W-:-:S05]  /*1020*/  CS2R.32 R84, SR_CgaSize ;  /* 0x0000000000547805 */ /* 0x000fca0000008a00 */
[----:B------:R-:W-:-:S05]  /*1030*/  IMAD R84, R84, -0xa0, RZ ;  /* 0xffffff6054547824 */ /* 0x000fca00078e02ff */
[----:B------:R-:W-:-:S14]  /*1040*/  R2UR UR5, R84 ;  /* 0x00000000540572ca */ /* 0x000fdc00000e0000 */
[----:B------:R-:W2:Y:S01]  /*1050*/  LDCU UR5, c[0x0][UR5+0x2b0] ;  /* 0x00005600050577ac */ /* 0x000ea20008000800 */
[----:B------:R-:W-:-:S05]  /*1060*/  CS2R.32 R84, SR_CgaSize ;  /* 0x0000000000547805 */ /* 0x000fca0000008a00 */
[----:B------:R-:W-:-:S05]  /*1070*/  IMAD R84, R84, -0xa0, RZ ;  /* 0xffffff6054547824 */ /* 0x000fca00078e02ff */
[----:B------:R-:W-:-:S14]  /*1080*/  R2UR UR4, R84 ;  /* 0x00000000540472ca */ /* 0x000fdc00000e0000 */
[----:B------:R-:W3:Y:S01]  /*1090*/  LDCU UR4, c[0x0][UR4+0x2b4] ;  /* 0x00005680040477ac */ /* 0x000ee20008000800 */
[----:B------:R-:W4:Y:S01]  /*10a0*/  S2UR UR31, SR_CTAID.Y ;  /* 0x00000000001f79c3 */ /* 0x000f220000002600 */
[----:B------:R-:W-:-:S05]  /*10b0*/  CS2R.32 R84, SR_CgaSize ;  /* 0x0000000000547805 */ /* 0x000fca0000008a00 */
[----:B------:R-:W-:-:S05]  /*10c0*/  IMAD R84, R84, -0xa0, RZ ;  /* 0xffffff6054547824 */ /* 0x000fca00078e02ff */
[----:B------:R-:W-:-:S14]  /*10d0*/  R2UR UR7, R84 ;  /* 0x00000000540772ca */ /* 0x000fdc00000e0000 */
[----:B------:R-:W3:Y:S01]  /*10e0*/  LDCU UR7, c[0x0][UR7+0x2a0] ;  /* 0x00005400070777ac */ /* 0x000ee20008000800 */
[----:B------:R-:W-:-:S05]  /*10f0*/  CS2R.32 R84, SR_CgaSize ;  /* 0x0000000000547805 */ /* 0x000fca0000008a00 */
[----:B------:R-:W-:-:S05]  /*1100*/  IMAD R84, R84, -0xa0, RZ ;  /* 0xffffff6054547824 */ /* 0x000fca00078e02ff */
[----:B------:R-:W-:-:S14]  /*1110*/  R2UR UR8, R84 ;  /* 0x00000000540872ca */ /* 0x000fdc00000e0000 */
[----:B------:R-:W3:Y:S01]  /*1120*/  LDCU UR8, c[0x0][UR8+0x2a4] ;  /* 0x00005480080877ac */ /* 0x000ee20008000800 */
[----:B------:R-:W3:Y:S01]  /*1130*/  S2UR UR9, SR_CgaCtaId ;  /* 0x00000000000979c3 */ /* 0x000ee20000008800 */
[----:B------:R-:W3:Y:S01]  /*1140*/  LDCU UR19, c[0x0][0xb24] ;  /* 0x00016480ff1377ac */ /* 0x000ee20008000800 */
[----:B------:R-:W3:Y:S01]  /*1150*/  LDCU UR42, c[0x0][0xb24] ;  /* 0x00016480ff2a77ac */ /* 0x000ee20008000800 */
[----:B-1----:R-:W-:Y:S01]  /*1160*/  I2FP.F32.U32 R3, UR30 ;  /* 0x0000001e00037c45 */ /* 0x002fe20008201000 */
[----:B------:R-:W1:Y:S04]  /*1170*/  LDCU UR22, c[0x0][0xb30] ;  /* 0x00016600ff1677ac */ /* 0x000e680008000800 */
[----:B--2---:R-:W-:Y:S01]  /*1180*/  FMUL R3, R3, UR5 ;  /* 0x0000000503037c20 */ /* 0x004fe20008400000 */
[----:B----4-:R-:W-:-:S05]  /*1190*/  I2FP.F32.U32 R2, UR31 ;  /* 0x0000001f00027c45 */ /* 0x010fca0008201000 */
[----:B------:R-:W2:Y:S01]  /*11a0*/  F2I.U32.TRUNC.NTZ R3, R3 ;  /* 0x0000000300037305 */ /* 0x000ea2000020f000 */
[----:B---3--:R-:W-:Y:S01]  /*11b0*/  FMUL R2, R2, UR4 ;  /* 0x0000000402027c20 */ /* 0x008fe20008400000 */
[----:B------:R-:W-:-:S06]  /*11c0*/  USHF.L.U32 UR28, UR9, 0xb, URZ ;  /* 0x0000000b091c7899 */ /* 0x000fcc00080006ff */
[----:B------:R-:W3:Y:S01]  /*11d0*/  F2I.U32.TRUNC.NTZ R2, R2 ;  /* 0x0000000200027305 */ /* 0x000ee2000020f000 */
[----:B------:R-:W-:Y:S01]  /*11e0*/  ULOP3.LUT UR28, UR28, 0x800, URZ, 0xc0, !UPT ;  /* 0x000008001c1c7892 */ /* 0x000fe2000f8ec0ff */
[----:B--2---:R-:W-:Y:S02]  /*11f0*/  R2UR UR4, R3 ;  /* 0x00000000030472ca */ /* 0x004fe400000e0000 */
[----:B---3--:R-:W-:Y:S02]  /*1200*/  R2UR UR6, R2 ;  /* 0x00000000020672ca */ /* 0x008fe400000e0000 */
[----:B------:R-:W-:-:S09]  /*1210*/  PRMT R2, RZ, 0x7610, R2 ;  /* 0x00007610ff027816 */ /* 0x000fd20000000002 */
[----:B------:R-:W-:-:S04]  /*1220*/  UIADD3 UR5, UPT, UPT, -UR4, URZ, URZ ;  /* 0x000000ff04057290 */ /* 0x000fc8000fffe1ff */
[----:B------:R-:W-:Y:S02]  /*1230*/  UIMAD UR5, UR7, UR5, UR30 ;  /* 0x00000005070572a4 */ /* 0x000fe4000f8e021e */
[----:B------:R-:W-:-:S04]  /*1240*/  UIADD3 UR4, UPT, UPT, -UR6, URZ, URZ ;  /* 0x000000ff06047290 */ /* 0x000fc8000fffe1ff */
[----:B------:R-:W-:Y:S01]  /*1250*/  IMAD.U32 R84, RZ, RZ, UR5 ;  /* 0x00000005ff547e24 */ /* 0x000fe2000f8e00ff */
[----:B------:R-:W-:-:S06]  /*1260*/  UIMAD UR4, UR8, UR4, UR31 ;  /* 0x00000004080472a4 */ /* 0x000fcc000f8e021f */
[----:B------:R-:W-:Y:S01]  /*1270*/  IMAD.U32 R83, RZ, RZ, UR4 ;  /* 0x00000004ff537e24 */ /* 0x000fe2000f8e00ff */
[----:B-1----:R-:W-:Y:S06]  /*1280*/  BRA.U UP5, `(.L_x_18) ;  /* 0x00000001052c7547 */ /* 0x002fec000b800000 */
[----:B------:R-:W-:Y:S02]  /*1290*/  R2UR UR4, R83 ;  /* 0x00000000530472ca */ /* 0x000fe400000e0000 */
[----:B------:R-:W-:-:S11]  /*12a0*/  R2UR UR6, R84 ;  /* 0x00000000540672ca */ /* 0x000fd600000e0000 */
[----:B------:R-:W-:-:S04]  /*12b0*/  UISETP.NE.AND UP0, UPT, UR4, URZ, UPT ;  /* 0x000000ff0400728c */ /* 0x000fc8000bf05270 */
[----:B------:R-:W-:-:S04]  /*12c0*/  UISETP.EQ.OR UP0, UPT, UR6, URZ, !UP0 ;  /* 0x000000ff0600728c */ /* 0x000fc8000c702670 */
[----:B------:R-:W-:Y:S02]  /*12d0*/  USEL UR5, URZ, 0x1, !UP0 ;  /* 0x00000001ff057887 */ /* 0x000fe4000c000000 */
[----:B------:R-:W-:-:S04]  /*12e0*/  UISETP.NE.AND UP0, UPT, UR4, URZ, UPT ;  /* 0x000000ff0400728c */ /* 0x000fc8000bf05270 */
[----:B------:R-:W-:Y:S02]  /*12f0*/  USEL UR4, URZ, 0x2, UP0 ;  /* 0x00000002ff047887 */ /* 0x000fe40008000000 */
[----:B------:R-:W-:-:S04]  /*1300*/  UISETP.NE.AND UP0, UPT, UR6, 0x1, UPT ;  /* 0x000000010600788c */ /* 0x000fc8000bf05270 */
[----:B------:R-:W-:-:S04]  /*1310*/  USEL UR4, UR4, 0x2, UP0 ;  /* 0x0000000204047887 */ /* 0x000fc80008000000 */
[----:B------:R-:W-:-:S06]  /*1320*/  UIADD3 UR4, UPT, UPT, UR5, UR4, URZ ;  /* 0x0000000405047290 */ /* 0x000fcc000fffe0ff */
[----:B------:R-:W-:-:S07]  /*1330*/  IMAD.U32 R2, RZ, RZ, UR4 ;  /* 0x00000004ff027e24 */ /* 0x000fce000f8e00ff */
.L_x_18:
[----:B------:R-:W1:Y:S01]  /*1340*/  S2UR UR36, SR_CTAID.Z ;  /* 0x00000000002479c3 */ /* 0x000e620000002700 */
[----:B------:R-:W-:-:S09]  /*1350*/  UISETP.GE.AND UP0, UPT, UR19, 0x1, UPT ;  /* 0x000000011300788c */ /* 0x000fd2000bf06270 */
[----:B------:R-:W-:Y:S05]  /*1360*/  BRA.U !UP0, `(.L_x_19) ;  /* 0x0000000108d47547 */ /* 0x000fea000b800000 */
[----:B------:R-:W2:Y:S01]  /*1370*/  LDCU.128 UR12, c[0x0][0xb10] ;  /* 0x00016200ff0c77ac */ /* 0x000ea20008000c00 */
[----:B------:R-:W3:Y:S01]  /*1380*/  LDCU UR20, c[0x0][0xb0c] ;  /* 0x00016180ff1477ac */ /* 0x000ee20008000800 */
[----:B------:R-:W4:Y:S01]  /*1390*/  LDCU UR6, c[0x0][0x370] ;  /* 0x00006e00ff0677ac */ /* 0x000f220008000800 */
[----:B------:R-:W1:Y:S01]  /*13a0*/  LDCU UR7, c[0x0][0x374] ;  /* 0x00006e80ff0777ac */ /* 0x000e620008000800 */
[----:B------:R-:W1:Y:S01]  /*13b0*/  LDCU UR21, c[0x0][0xb20] ;  /* 0x00016400ff1577ac */ /* 0x000e620008000800 */
[----:B--2---:R-:W-:Y:S02]  /*13c0*/  UIMAD.WIDE.U32 UR4, UR30, UR12, URZ ;  /* 0x0000000c1e0472a5 */ /* 0x004fe4000f8e00ff */
[----:B---3--:R-:W-:Y:S01]  /*13d0*/  UISETP.NE.AND UP0, UPT, UR20, 0x1, UPT ;  /* 0x000000011400788c */ /* 0x008fe2000bf05270 */
[----:B------:R-:W2:Y:S01]  /*13e0*/  LDCU.64 UR8, c[0x0][0xb28] ;  /* 0x00016500ff0877ac */ /* 0x000ea20008000a00 */
[----:B----4-:R-:W-:-:S03]  /*13f0*/  UIMAD.WIDE.U32 UR10, UR6, UR12, URZ ;  /* 0x0000000c060a72a5 */ /* 0x010fc6000f8e00ff */
[----:B------:R-:W-:Y:S01]  /*1400*/  UMOV UR4, UR5 ;  /* 0x0000000500047c82 */ /* 0x000fe20008000000 */
[----:B------:R-:W-:Y:S02]  /*1410*/  UISETP.NE.AND UP2, UPT, UR19, 0x1, UPT ;  /* 0x000000011300788c */ /* 0x000fe4000bf45270 */
[----:B------:R-:W-:Y:S01]  /*1420*/  USHF.R.U32.HI UR4, URZ, UR13, UR4 ;  /* 0x0000000dff047299 */ /* 0x000fe20008011604 */
[----:B------:R-:W-:Y:S01]  /*1430*/  UMOV UR10, UR11 ;  /* 0x0000000b000a7c82 */ /* 0x000fe20008000000 */
[----:B------:R-:W-:Y:S02]  /*1440*/  UIMAD.WIDE.U32 UR16, UR31, UR15, URZ ;  /* 0x0000000f1f1072a5 */ /* 0x000fe4000f8e00ff */
[----:B------:R-:W-:Y:S02]  /*1450*/  USEL UR5, UR30, UR4, !UP0 ;  /* 0x000000041e057287 */ /* 0x000fe4000c000000 */
[----:B------:R-:W-:Y:S02]  /*1460*/  @UP0 USHF.R.U32.HI UR6, URZ, UR13, UR10 ;  /* 0x0000000dff060299 */ /* 0x000fe4000801160a */
[----:B------:R-:W-:-:S02]  /*1470*/  UISETP.NE.AND UP0, UPT, UR14, 0x1, UPT ;  /* 0x000000010e00788c */ /* 0x000fc4000bf05270 */
[----:B-1----:R-:W-:Y:S02]  /*1480*/  UIMAD.WIDE.U32 UR10, UR7, UR15, URZ ;  /* 0x0000000f070a72a5 */ /* 0x002fe4000f8e00ff */
[----:B--2---:R-:W-:Y:S01]  /*1490*/  UIMAD.WIDE.U32 UR12, UR6, UR8, URZ ;  /* 0x00000008060c72a5 */ /* 0x004fe2000f8e00ff */
[----:B------:R-:W-:Y:S02]  /*14a0*/  UMOV UR4, UR17 ;  /* 0x0000001100047c82 */ /* 0x000fe40008000000 */
[----:B------:R-:W-:Y:S02]  /*14b0*/  USHF.R.U32.HI UR4, URZ, UR21, UR4 ;  /* 0x00000015ff047299 */ /* 0x000fe40008011604 */
[----:B------:R-:W-:Y:S02]  /*14c0*/  UMOV UR10, UR11 ;  /* 0x0000000b000a7c82 */ /* 0x000fe40008000000 */
[----:B------:R-:W-:Y:S01]  /*14d0*/  UMOV UR12, UR13 ;  /* 0x0000000d000c7c82 */ /* 0x000fe20008000000 */
[----:B------:R-:W-:-:S02]  /*14e0*/  @UP0 USHF.R.U32.HI UR7, URZ, UR21, UR10 ;  /* 0x00000015ff070299 */ /* 0x000fc4000801160a */
[----:B------:R-:W-:Y:S02]  /*14f0*/  USEL UR4, UR31, UR4, !UP0 ;  /* 0x000000041f047287 */ /* 0x000fe4000c000000 */
[----:B------:R-:W-:Y:S02]  /*1500*/  UIMAD.WIDE.U32 UR10, UR7, UR8, URZ ;  /* 0x00000008070a72a5 */ /* 0x000fe4000f8e00ff */
[----:B------:R-:W-:Y:S02]  /*1510*/  @UP2 USHF.R.U32.HI UR6, URZ, UR9, UR12 ;  /* 0x00000009ff062299 */ /* 0x000fe4000801160c */
[----:B------:R-:W-:-:S03]  /*1520*/  UIMAD.WIDE.U32 UR12, UR4, UR8, URZ ;  /* 0x00000008040c72a5 */ /* 0x000fc6000f8e00ff */
[----:B------:R-:W-:Y:S02]  /*1530*/  UMOV UR10, UR11 ;  /* 0x0000000b000a7c82 */ /* 0x000fe40008000000 */
[----:B------:R-:W-:Y:S02]  /*1540*/  @UP2 USHF.R.U32.HI UR7, URZ, UR9, UR10 ;  /* 0x00000009ff072299 */ /* 0x000fe4000801160a */
[----:B------:R-:W-:Y:S02]  /*1550*/  UIMAD UR10, UR6, UR19, URZ ;  /* 0x00000013060a72a4 */ /* 0x000fe4000f8e02ff */
[----:B------:R-:W-:-:S04]  /*1560*/  UIMAD UR7, UR7, UR19, URZ ;  /* 0x00000013070772a4 */ /* 0x000fc8000f8e02ff */
[----:B------:R-:W-:-:S03]  /*1570*/  UISETP.GE.AND UP0, UPT, UR4, UR7, UPT ;  /* 0x000000070400728c */ /* 0x000fc6000bf06270 */
[----:B------:R-:W-:Y:S01]  /*1580*/  UMOV UR7, UR13 ;  /* 0x0000000d00077c82 */ /* 0x000fe20008000000 */
[----:B------:R-:W-:Y:S02]  /*1590*/  UISETP.GE.OR UP0, UPT, UR5, UR10, UP0 ;  /* 0x0000000a0500728c */ /* 0x000fe40008706670 */
[----:B------:R-:W-:Y:S02]  /*15a0*/  UIMAD.WIDE.U32 UR10, UR5, UR8, URZ ;  /* 0x00000008050a72a5 */ /* 0x000fe4000f8e00ff */
[----:B------:R-:W-:Y:S02]  /*15b0*/  USHF.R.U32.HI UR7, URZ, UR9, UR7 ;  /* 0x00000009ff077299 */ /* 0x000fe40008011607 */
[----:B------:R-:W-:Y:S02]  /*15c0*/  UIADD3 UR10, UPT, UPT, -UR4, URZ, URZ ;  /* 0x000000ff040a7290 */ /* 0x000fe4000fffe1ff */
[----:B------:R-:W-:Y:S02]  /*15d0*/  USEL UR7, UR4, UR7, !UP2 ;  /* 0x0000000704077287 */ /* 0x000fe4000d000000 */
[----:B------:R-:W-:Y:S01]  /*15e0*/  UIMAD UR10, UR14, UR10, UR31 ;  /* 0x0000000a0e0a72a4 */ /* 0x000fe2000f8e021f */
[----:B------:R-:W-:Y:S01]  /*15f0*/  @!UP0 UMOV UR8, UR11 ;  /* 0x0000000b00088c82 */ /* 0x000fe20008000000 */
[----:B------:R-:W-:-:S02]  /*1600*/  UIADD3 UR11, UPT, UPT, -UR5, URZ, URZ ;  /* 0x000000ff050b7290 */ /* 0x000fc4000fffe1ff */
[----:B------:R-:W-:Y:S02]  /*1610*/  @!UP0 USHF.R.U32.HI UR8, URZ, UR9, UR8 ;  /* 0x00000009ff088299 */ /* 0x000fe40008011608 */
[----:B------:R-:W-:Y:S02]  /*1620*/  UIADD3 UR9, UPT, UPT, -UR7, URZ, URZ ;  /* 0x000000ff07097290 */ /* 0x000fe4000fffe1ff */
[----:B------:R-:W-:Y:S02]  /*1630*/  @!UP0 USEL UR8, UR5, UR8, !UP2 ;  /* 0x0000000805088287 */ /* 0x000fe4000d000000 */
[----:B------:R-:W-:Y:S02]  /*1640*/  UIMAD UR9, UR19, UR9, UR4 ;  /* 0x00000009130972a4 */ /* 0x000fe4000f8e0204 */
[----:B------:R-:W-:Y:S02]  /*1650*/  @!UP0 UIADD3 UR7, UPT, UPT, UR7, -UR8, URZ ;  /* 0x8000000807078290 */ /* 0x000fe4000fffe0ff */
[----:B------:R-:W-:-:S02]  /*1660*/  @!UP0 UIMAD UR6, UR9, UR6, UR8 ;  /* 0x00000006090682a4 */ /* 0x000fc4000f8e0208 */
[----:B------:R-:W-:Y:S02]  /*1670*/  @!UP0 UIMAD UR4, UR7, UR19, UR5 ;  /* 0x00000013070482a4 */ /* 0x000fe4000f8e0205 */
[----:B------:R-:W-:Y:S02]  /*1680*/  UIMAD UR30, UR20, UR11, UR30 ;  /* 0x0000000b141e72a4 */ /* 0x000fe4000f8e021e */
[----:B------:R-:W-:Y:S01]  /*1690*/  UIMAD UR31, UR4, UR14, UR10 ;  /* 0x0000000e041f72a4 */ /* 0x000fe2000f8e020a */
[----:B------:R-:W-:Y:S02]  /*16a0*/  @!UP0 UMOV UR5, UR6 ;  /* 0x0000000600058c82 */ /* 0x000fe40008000000 */
[----:B------:R-:W-:-:S12]  /*16b0*/  UIMAD UR30, UR5, UR20, UR30 ;  /* 0x00000014051e72a4 */ /* 0x000fd8000f8e021e */
.L_x_19:
[----:B------:R-:W-:-:S09]  /*16c0*/  UISETP.NE.AND UP0, UPT, UR22, 0x1, UPT ;  /* 0x000000011600788c */ /* 0x000fd2000bf05270 */
[----:B------:R-:W-:Y:S05]  /*16d0*/  BRA.U UP0, `(.L_x_20) ;  /* 0x0000000100407547 */ /* 0x000fea000b800000 */
[----:B------:R-:W2:Y:S01]  /*16e0*/  LDCU.128 UR8, c[0x0][0xb10] ;  /* 0x00016200ff0877ac */ /* 0x000ea20008000c00 */
[----:B------:R-:W3:Y:S01]  /*16f0*/  LDCU UR12, c[0x0][0xb0c] ;  /* 0x00016180ff0c77ac */ /* 0x000ee20008000800 */
[----:B------:R-:W4:Y:S01]  /*1700*/  LDCU UR13, c[0x0][0xb20] ;  /* 0x00016400ff0d77ac */ /* 0x000f220008000800 */
[----:B--2---:R-:W-:Y:S02]  /*1710*/  UIMAD.WIDE.U32 UR4, UR30, UR8, URZ ;  /* 0x000000081e0472a5 */ /* 0x004fe4000f8e00ff */
[----:B------:R-:W-:Y:S02]  /*1720*/  UIMAD.WIDE.U32 UR6, UR31, UR11, URZ ;  /* 0x0000000b1f0672a5 */ /* 0x000fe4000f8e00ff */
[----:B---3--:R-:W-:Y:S02]  /*1730*/  UISETP.NE.AND UP0, UPT, UR12, 0x1, UPT ;  /* 0x000000010c00788c */ /* 0x008fe4000bf05270 */
[----:B------:R-:W-:-:S03]  /*1740*/  USHF.R.U32.HI UR5, URZ, UR9, UR5 ;  /* 0x00000009ff057299 */ /* 0x000fc60008011605 */
[----:B------:R-:W-:Y:S01]  /*1750*/  UMOV UR4, UR7 ;  /* 0x0000000700047c82 */ /* 0x000fe20008000000 */
[----:B------:R-:W-:Y:S02]  /*1760*/  USEL UR5, UR30, UR5, !UP0 ;  /* 0x000000051e057287 */ /* 0x000fe4000c000000 */
[----:B------:R-:W-:Y:S02]  /*1770*/  UISETP.NE.AND UP0, UPT, UR10, 0x1, UPT ;  /* 0x000000010a00788c */ /* 0x000fe4000bf05270 */
[----:B----4-:R-:W-:-:S04]  /*1780*/  USHF.R.U32.HI UR4, URZ, UR13, UR4 ;  /* 0x0000000dff047299 */ /* 0x010fc80008011604 */
[----:B------:R-:W-:-:S04]  /*1790*/  USEL UR4, UR31, UR4, !UP0 ;  /* 0x000000041f047287 */ /* 0x000fc8000c000000 */
[----:B------:R-:W-:Y:S02]  /*17a0*/  UIADD3 UR6, UPT, UPT, UR5, -UR4, URZ ;  /* 0x8000000405067290 */ /* 0x000fe4000fffe0ff */
[----:B------:R-:W-:Y:S02]  /*17b0*/  UIADD3 UR4, UPT, UPT, -UR5, UR4, URZ ;  /* 0x0000000405047290 */ /* 0x000fe4000fffe1ff */
[----:B------:R-:W-:Y:S02]  /*17c0*/  UIMAD UR31, UR6, UR10, UR31 ;  /* 0x0000000a061f72a4 */ /* 0x000fe4000f8e021f */
[----:B------:R-:W-:-:S12]  /*17d0*/  UIMAD UR30, UR4, UR12, UR30 ;  /* 0x0000000c041e72a4 */ /* 0x000fd8000f8e021e */
.L_x_20:
[----:B------:R-:W-:Y:S01]  /*17e0*/  UISETP.NE.AND UP0, UPT, UR18, 0x2, UPT ;  /* 0x000000021200788c */ /* 0x000fe2000bf05270 */
[----:B------:R-:W-:Y:S09]  /*17f0*/  BRA.U !UP6, `(.L_x_21) ;  /* 0x000000010e0c7547 */ /* 0x000ff2000b800000 */
[----:B------:R-:W-:Y:S01]  /*1800*/  UCGABAR_WAIT ;  /* 0x0000000000007dc7 */ /* 0x000fe20008000000 */
[----:B------:R-:W-:Y:S01]  /*1810*/  CCTL.IVALL ;  /* 0x00000000ff00798f */ /* 0x000fe20002000000 */
[----:B------:R-:W-:Y:S05]  /*1820*/  BRA `(.L_x_22) ;  /* 0x0000000000047947 */ /* 0x000fea0003800000 */
.L_x_21:
[----:B------:R-:W-:Y:S06]  /*1830*/  BAR.SYNC.DEFER_BLOCKING 0x0 ;  /* 0x0000000000007b1d */ /* 0x000fec0000010000 */
.L_x_22:
[----:B------:R-:W-:Y:S05]  /*1840*/  BRA.U UP0, `(.L_x_23) ;  /* 0x0000001900e47547 */ /* 0x000fea000b800000 */
[----:B------:R-:W2:Y:S01]  /*1850*/  LDCU UR6, c[0x0][0x38c] ;  /* 0x00007180ff0677ac */ /* 0x000ea20008000800 */
[----:B------:R-:W3:Y:S01]  /*1860*/  S2UR UR8, SR_CgaCtaId ;  /* 0x00000000000879c3 */ /* 0x000ee20000008800 */
[----:B------:R-:W-:Y:S01]  /*1870*/  PLOP3.LUT P1, PT, PT, PT, UP3, 0x80, 0x8 ;  /* 0x000000000008781c */ /* 0x000fe20003f2f038 */
[----:B------:R-:W-:Y:S01]  /*1880*/  IMAD.MOV.U32 R12, RZ, RZ, 0x1 ;  /* 0x00000001ff0c7424 */ /* 0x000fe200078e00ff */
[----:B------:R-:W-:Y:S01]  /*1890*/  UMOV UR7, 0x400 ;  /* 0x0000040000077882 */ /* 0x000fe20000000000 */
[----:B------:R-:W-:Y:S01]  /*18a0*/  UISETP.NE.AND UP1, UPT, UR18, URZ, UPT ;  /* 0x000000ff1200728c */ /* 0x000fe2000bf25270 */
[----:B------:R-:W-:Y:S01]  /*18b0*/  ISETP.EQ.OR P2, PT, R0, RZ, P3 ;  /* 0x000000ff0000720c */ /* 0x000fe20001f42670 */
[----:B------:R-:W-:Y:S01]  /*18c0*/  USEL UR24, URZ, 0x1, UP4 ;  /* 0x00000001ff187887 */ /* 0x000fe2000a000000 */
[----:B------:R-:W-:Y:S02]  /*18d0*/  PLOP3.LUT P1, PT, P1, PT, PT, 0x8, 0x80 ;  /* 0x000000000080781c */ /* 0x000fe40000f2e170 */
[----:B------:R-:W-:Y:S01]  /*18e0*/  CS2R R10, SRZ ;  /* 0x00000000000a7805 */ /* 0x000fe2000001ff00 */
[----:B------:R-:W-:Y:S01]  /*18f0*/  IMAD.MOV.U32 R9, RZ, RZ, RZ ;  /* 0x000000ffff097224 */ /* 0x000fe200078e00ff */
[----:B------:R-:W4:Y:S01]  /*1900*/  LDCU UR40, c[0x0][0x370] ;  /* 0x00006e00ff2877ac */ /* 0x000f220008000800 */
[----:B------:R-:W-:Y:S01]  /*1910*/  IMAD.MOV.U32 R8, RZ, RZ, 0x1 ;  /* 0x00000001ff087424 */ /* 0x000fe200078e00ff */
[----:B------:R-:W1:Y:S01]  /*1920*/  LDCU.64 UR26, c[0x0][0x348] ;  /* 0x00006900ff1a77ac */ /* 0x000e620008000a00 */
[----:B--2---:R-:W-:-:S02]  /*1930*/  UIADD3 UR5, UPT, UPT, UR6, 0xf, URZ ;  /* 0x0000000f06057890 */ /* 0x004fc4000fffe0ff */
[----:B------:R-:W-:Y:S02]  /*1940*/  USHF.R.U32.HI UR45, URZ, 0x4, UR28 ;  /* 0x00000004ff2d7899 */ /* 0x000fe4000801161c */
[----:B------:R-:W-:Y:S02]  /*1950*/  USHF.R.S32.HI UR4, URZ, 0x1f, UR5 ;  /* 0x0000001fff047899 */ /* 0x000fe40008011405 */
[----:B---3--:R-:W-:Y:S02]  /*1960*/  ULEA UR7, UR8, UR7, 0x18 ;  /* 0x0000000708077291 */ /* 0x008fe4000f8ec0ff */
[----:B------:R-:W-:Y:S02]  /*1970*/  ULEA.HI UR4, UR4, UR5, URZ, 0x4 ;  /* 0x0000000504047291 */ /* 0x000fe4000f8f20ff */
[----:B------:R-:W-:Y:S02]  /*1980*/  UIADD3 UR5, UPT, UPT, UR6, -0x1, URZ ;  /* 0xffffffff06057890 */ /* 0x000fe4000fffe0ff */
[----:B------:R-:W-:-:S02]  /*1990*/  USHF.R.S32.HI UR43, URZ, 0x4, UR4 ;  /* 0x00000004ff2b7899 */ /* 0x000fc40008011404 */
[----:B------:R-:W-:Y:S02]  /*19a0*/  UISETP.GE.U32.AND UP2, UPT, UR5, -0x1f, UPT ;  /* 0xffffffe10500788c */ /* 0x000fe4000bf46070 */
[----:B------:R-:W-:Y:S02]  /*19b0*/  UISETP.LT.U32.AND UP0, UPT, UR43, 0x13, UPT ;  /* 0x000000132b00788c */ /* 0x000fe4000bf01070 */
[----:B------:R-:W-:Y:S02]  /*19c0*/  ULEA UR29, UR28, UR7, 0x1 ;  /* 0x000000071c1d7291 */ /* 0x000fe4000f8e08ff */
[----:B------:R-:W-:Y:S02]  /*19d0*/  USEL UR41, UR43, 0x13, UP0 ;  /* 0x000000132b297887 */ /* 0x000fe40008000000 */
[----:B------:R-:W-:Y:S02]  /*19e0*/  UIADD3 UR46, UPT, UPT, UR6, 0x1e, URZ ;  /* 0x0000001e062e7890 */ /* 0x000fe4000fffe0ff */
[----:B------:R-:W-:-:S02]  /*19f0*/  UIADD3 UR21, UPT, UPT, UR41, -0x1, URZ ;  /* 0xffffffff29157890 */ /* 0x000fc4000fffe0ff */
[----:B------:R-:W-:Y:S01]  /*1a00*/  @UP2 UIADD3 UR21, UPT, UPT, UR41, URZ, URZ ;  /* 0x000000ff29152290 */ /* 0x000fe2000fffe0ff */
[----:B------:R-:W2:Y:S01]  /*1a10*/  LDCU UR39, c[0x0][0x374] ;  /* 0x00006e80ff2777ac */ /* 0x000ea20008000800 */
[----:B------:R-:W-:Y:S02]  /*1a20*/  USEL UR24, UR24, 0x2, UP1 ;  /* 0x0000000218187887 */ /* 0x000fe40008800000 */
[----:B------:R-:W-:Y:S02]  /*1a30*/  UIADD3 UR29, UPT, UPT, UR29, 0x12000, URZ ;  /* 0x000120001d1d7890 */ /* 0x000fe4000fffe0ff */
[----:B------:R-:W-:Y:S02]  /*1a40*/  UIADD3 UR44, UPT, UPT, UR43, -UR41, URZ ;  /* 0x800000292b2c7290 */ /* 0x000fe4000fffe0ff */
[----:B------:R-:W-:Y:S01]  /*1a50*/  UIADD3 UR21, UPT, UPT, UR21, 0x1, URZ ;  /* 0x0000000115157890 */ /* 0x000fe2000fffe0ff */
[----:B-1--4-:R-:W-:-:S11]  /*1a60*/  UMOV UR5, URZ ;  /* 0x000000ff00057c82 */ /* 0x012fd60008000000 */
.L_x_43:
[----:B-1----:R-:W1:Y:S02]  /*1a70*/  S2UR UR4, SR_CgaCtaId ;  /* 0x00000000000479c3 */ /* 0x002e640000008800 */
[----:B-1----:R-:W-:-:S09]  /*1a80*/  UISETP.NE.AND UP0, UPT, UR4, URZ, UPT ;  /* 0x000000ff0400728c */ /* 0x002fd2000bf05270 */
[----:B------:R-:W-:Y:S05]  /*1a90*/  BRA.U UP0, `(.L_x_24) ;  /* 0x0000000100287547 */ /* 0x000fea000b800000 */
[----:B------:R-:W-:Y:S02]  /*1aa0*/  LEA R0, R9, UR7, 0x3 ;  /* 0x0000000709007c11 */ /* 0x000fe4000f8e18ff */
[----:B------:R-:W-:-:S04]  /*1ab0*/  SHF.L.U32 R3, R8, 0x1f, RZ ;  /* 0x0000001f08037819 */ /* 0x000fc800000006ff */
[----:B------:R-:W1:Y:S02]  /*1ac0*/  SYNCS.PHASECHK.TRANS64.TRYWAIT P0, [R0+URZ+0x1f0], R3 ;  /* 0x0001f003000075a7 */ /* 0x000e6400080011ff */
[----:B-1----:R-:W-:Y:S05]  /*1ad0*/  @!P0 BRA `(.L_x_25) ;  /* 0x0000008400388947 */ /* 0x002fea0003800000 */
.L_x_154:
[----:B------:R3:W-:Y:S01]  /*1ae0*/  SYNCS.ARRIVE.TRANS64.A1T0 RZ, [R0+URZ+0x1e0], RZ ;  /* 0x0001e0ff00ff79a7 */ /* 0x0007e200081000ff */
[----:B------:R-:W-:-:S05]  /*1af0*/  VIADD R9, R9, 0x1 ;  /* 0x0000000109097836 */ /* 0x000fca0000000000 */
[----:B------:R-:W-:-:S04]  /*1b00*/  ISETP.NE.AND P0, PT, R9, 0x2, PT ;  /* 0x000000020900780c */ /* 0x000fc80003f05270 */
[----:B-1----:R-:W-:Y:S02]  /*1b10*/  SEL R3, RZ, 0x1, P0 ;  /* 0x00000001ff037807 */ /* 0x002fe40000000000 */
[----:B------:R-:W-:Y:S02]  /*1b20*/  SEL R9, R9, RZ, P0 ;  /* 0x000000ff09097207 */ /* 0x000fe40000000000 */
[----:B------:R-:W-:-:S07]  /*1b30*/  LOP3.LUT R8, R8, R3, RZ, 0x3c, !PT ;  /* 0x0000000308087212 */ /* 0x000fce00078e3cff */
.L_x_24:
[----:B------:R-:W-:Y:S01]  /*1b40*/  ULEA UR4, UR5, UR7, 0x3 ;  /* 0x0000000705047291 */ /* 0x000fe2000f8e18ff */
[----:B---3--:R-:W-:Y:S01]  /*1b50*/  SHF.L.U32 R0, R12, 0x1f, RZ ;  /* 0x0000001f0c007819 */ /* 0x008fe200000006ff */
[----:B------:R-:W-:Y:S02]  /*1b60*/  UISETP.GE.U32.AND UP0, UPT, UR46, 0x1f, UPT ;  /* 0x0000001f2e00788c */ /* 0x000fe4000bf06070 */
[----:B------:R-:W-:Y:S02]  /*1b70*/  USHF.L.U32 UR35, UR30, 0x6, URZ ;  /* 0x000000061e237899 */ /* 0x000fe400080006ff */
[----:B------:R-:W-:Y:S01]  /*1b80*/  ULEA UR19, UR31, UR45, 0x8 ;  /* 0x0000002d1f137291 */ /* 0x000fe2000f8e40ff */
[----:B------:R-:W-:Y:S02]  /*1b90*/  UMOV UR13, URZ ;  /* 0x000000ff000d7c82 */ /* 0x000fe40008000000 */
[----:B------:R1:W3:Y:S02]  /*1ba0*/  SYNCS.PHASECHK.TRANS64.TRYWAIT P0, [UR4+0x98], R0 ;  /* 0x00009800ff0075a7 */ /* 0x0002e40008001104 */
[----:B------:R-:W-:Y:S07]  /*1bb0*/  BRA.U !UP0, `(.L_x_26) ;  /* 0x0000000108c07547 */ /* 0x000fee000b800000 */
[----:B------:R-:W-:Y:S01]  /*1bc0*/  UMOV UR6, URZ ;  /* 0x000000ff00067c82 */ /* 0x000fe20008000000 */
[----:B------:R-:W-:-:S05]  /*1bd0*/  UMOV UR4, UR5 ;  /* 0x0000000500047c82 */ /* 0x000fca0008000000 */
.L_x_32:
[----:B------:R-:W-:Y:S01]  /*1be0*/  ULEA UR33, UR4, UR7, 0x3 ;  /* 0x0000000704217291 */ /* 0x000fe2000f8e18ff */
[----:B---3--:R-:W-:Y:S01]  /*1bf0*/  @!P3 MOV R2, 0x2800 ;  /* 0x000028000002b802 */ /* 0x008fe20000000f00 */
[----:B-1-34-:R-:W-:Y:S10]  /*1c00*/  @P0 BRA `(.L_x_27) ;  /* 0x00000000000c0947 */ /* 0x01aff40003800000 */
[----:B------:R-:W-:-:S04]  /*1c10*/  SHF.L.U32 R3, R12, 0x1f, RZ ;  /* 0x0000001f0c037819 */ /* 0x000fc800000006ff */
[----:B------:R-:W3:Y:S02]  /*1c20*/  SYNCS.PHASECHK.TRANS64.TRYWAIT P0, [UR33+0x98], R3 ;  /* 0x00009803ff0075a7 */ /* 0x000ee40008001121 */
[----:B---3--:R-:W-:Y:S05]  /*1c30*/  @!P0 BRA `(.L_x_28) ;  /* 0x0000008000f48947 */ /* 0x008fea0003800000 */
.L_x_27:
[----:B------:R3:W-:Y:S01]  /*1c40*/  @!P3 SYNCS.ARRIVE.TRANS64 RZ, [UR33], R2 ;  /* 0x00000002ffffb9a7 */ /* 0x0007e20008000021 */
[----:B------:R-:W-:-:S04]  /*1c50*/  ULOP3.LUT UR5, UR24, 0x2, URZ, 0xfc, !UPT ;  /* 0x0000000218057892 */ /* 0x000fc8000f8efcff */
[----:B------:R-:W-:-:S09]  /*1c60*/  UISETP.NE.AND UP0, UPT, UR5, 0x2, UPT ;  /* 0x000000020500788c */ /* 0x000fd2000bf05270 */
[----:B------:R-:W-:Y:S05]  /*1c70*/  BRA.U UP0, `(.L_x_29) ;  /* 0x0000000100047547 */ /* 0x000fea000b800000 */
[----:B--2---:R-:W-:Y:S05]  /*1c80*/  BPT.TRAP 0x1 ;  /* 0x000000040000795c */ /* 0x004fea0000300000 */
.L_x_29:
[----:B------:R-:W-:Y:S04]  /*1c90*/  BSSY.RECONVERGENT B0, `(.L_x_30) ;  /* 0x0000003000007945 */ /* 0x000fe80003800200 */
[----:B------:R-:W-:Y:S05]  /*1ca0*/  @P2 BRA `(.L_x_31) ;  /* 0x0000000000042947 */ /* 0x000fea0003800000 */
[----:B--2---:R-:W-:Y:S05]  /*1cb0*/  BPT.TRAP 0x1 ;  /* 0x000000040000795c */ /* 0x004fea0000300000 */
.L_x_31:
[----:B--2---:R-:W-:Y:S05]  /*1cc0*/  BSYNC.RECONVERGENT B0 ;  /* 0x0000000000007941 */ /* 0x004fea0003800200 */
.L_x_30:
[----:B------:R-:W-:Y:S02]  /*1cd0*/  UIADD3 UR5, UPT, UPT, UR4, 0x1, URZ ;  /* 0x0000000104057890 */ /* 0x000fe4000fffe0ff */
[----:B------:R-:W-:Y:S02]  /*1ce0*/  ULEA UR32, UR4, UR7, 0xb ;  /* 0x0000000704207291 */ /* 0x000fe4000f8e58ff */
[----:B------:R-:W-:Y:S02]  /*1cf0*/  UISETP.NE.AND UP0, UPT, UR5, 0x13, UPT ;  /* 0x000000130500788c */ /* 0x000fe4000bf05270 */
[----:B------:R-:W-:Y:S02]  /*1d00*/  USHF.L.U32 UR34, UR6, 0x4, URZ ;  /* 0x0000000406227899 */ /* 0x000fe400080006ff */
[----:B------:R-:W-:Y:S02]  /*1d10*/  USEL UR9, URZ, 0x1, UP0 ;  /* 0x00000001ff097887 */ /* 0x000fe40008000000 */
[----:B------:R-:W-:-:S02]  /*1d20*/  USEL UR5, UR5, URZ, UP0 ;  /* 0x000000ff05057287 */ /* 0x000fc40008000000 */
[----:B------:R-:W-:Y:S02]  /*1d30*/  ULEA UR4, UR4, UR28, 0xc ;  /* 0x0000001c04047291 */ /* 0x000fe4000f8e60ff */
[----:B------:R-:W-:Y:S01]  /*1d40*/  ULEA UR8, UR5, UR7, 0x3 ;  /* 0x0000000705087291 */ /* 0x000fe2000f8e18ff */
[----:B------:R-:W-:Y:S01]  /*1d50*/  LOP3.LUT R12, R12, UR9, RZ, 0x3c, !PT ;  /* 0x000000090c0c7c12 */ /* 0x000fe2000f8e3cff */
[----:B------:R-:W-:Y:S02]  /*1d60*/  UIADD3 UR6, UPT, UPT, UR6, 0x1, URZ ;  /* 0x0000000106067890 */ /* 0x000fe4000fffe0ff */
[----:B------:R-:W-:Y:S01]  /*1d70*/  UIADD3 UR10, UP1, UPT, UR26, 0x80, URZ ;  /* 0x000000801a0a7890 */ /* 0x000fe2000ff3e0ff */
[----:B-1----:R-:W-:Y:S01]  /*1d80*/  SHF.L.U32 R0, R12, 0x1f, RZ ;  /* 0x0000001f0c007819 */ /* 0x002fe200000006ff */
[----:B------:R-:W-:Y:S02]  /*1d90*/  ULEA UR4, UR4, UR7, 0x1 ;  /* 0x0000000704047291 */ /* 0x000fe4000f8e08ff */
[----:B------:R-:W-:Y:S01]  /*1da0*/  UIADD3.X UR11, UPT, UPT, URZ, UR27, URZ, UP1, !UPT ;  /* 0x0000001bff0b7290 */ /* 0x000fe20008ffe4ff */
[----:B------:R4:W1:Y:S01]  /*1db0*/  SYNCS.PHASECHK.TRANS64.TRYWAIT P0, [UR8+0x98], R0 ;  /* 0x00009800ff0075a7 */ /* 0x0008620008001108 */
[----:B------:R-:W-:-:S02]  /*1dc0*/  UIADD3 UR8, UP0, UPT, UR26, 0x180, URZ ;  /* 0x000001801a087890 */ /* 0x000fc4000ff1e0ff */
[----:B------:R-:W-:Y:S02]  /*1dd0*/  UIADD3 UR32, UPT, UPT, UR32, 0x8800, URZ ;  /* 0x0000880020207890 */ /* 0x000fe4000fffe0ff */
[----:B------:R-:W-:Y:S02]  /*1de0*/  UIADD3.X UR9, UPT, UPT, URZ, UR27, URZ, UP0, !UPT ;  /* 0x0000001bff097290 */ /* 0x000fe400087fe4ff */
[----:B------:R-:W-:Y:S02]  /*1df0*/  UISETP.NE.AND UP0, UPT, UR6, UR21, UPT ;  /* 0x000000150600728c */ /* 0x000fe4000bf05270 */
[----:B------:R-:W-:Y:S01]  /*1e00*/  UIADD3 UR16, UPT, UPT, UR4, 0x12000, URZ ;  /* 0x0001200004107890 */ /* 0x000fe2000fffe0ff */
[----:B------:R-:W-:Y:S01]  /*1e10*/  UMOV UR12, 0x0 ;  /* 0x00000000000c7882 */ /* 0x000fe20000000000 */
[----:B------:R-:W-:Y:S01]  /*1e20*/  UMOV UR13, 0x10000000 ;  /* 0x10000000000d7882 */ /* 0x000fe20000000000 */
[----:B------:R-:W-:Y:S01]  /*1e30*/  UMOV UR4, 0x30000 ;  /* 0x0003000000047882 */ /* 0x000fe20000000000 */
[----:B------:R-:W-:Y:S01]  /*1e40*/  UMOV UR20, UR36 ;  /* 0x0000002400147c82 */ /* 0x000fe20008000000 */
[----:B------:R-:W-:Y:S01]  /*1e50*/  UMOV UR17, UR33 ;  /* 0x0000002100117c82 */ /* 0x000fe20008000000 */
[----:B------:R-:W-:Y:S01]  /*1e60*/  UMOV UR18, UR34 ;  /* 0x0000002200127c82 */ /* 0x000fe20008000000 */
[----:B------:R-:W-:Y:S02]  /*1e70*/  UTMALDG.3D [UR32], [UR10], desc[UR12] ;  /* 0x00000c200a0075b4 */ /* 0x000fe40008011000 */
[----:B------:R2:W-:Y:S02]  /*1e80*/  UTMALDG.3D.MULTICAST [UR16], [UR8], UR4, desc[UR12] ;  /* 0x00000c10080073b4 */ /* 0x0005e40008011804 */
[----:B--2---:R-:W-:Y:S01]  /*1e90*/  UMOV UR13, UR21 ;  /* 0x00000015000d7c82 */ /* 0x004fe20008000000 */
[----:B------:R-:W-:Y:S01]  /*1ea0*/  UMOV UR4, UR5 ;  /* 0x0000000500047c82 */ /* 0x000fe20008000000 */
[----:B------:R-:W-:Y:S05]  /*1eb0*/  BRA.U UP0, `(.L_x_32) ;  /* 0xfffffffd00487547 */ /* 0x000fea000b83ffff */
.L_x_26:
[----:B------:R-:W-:Y:S01]  /*1ec0*/  ULEA UR4, UR5, UR7, 0x3 ;  /* 0x0000000705047291 */ /* 0x000fe2000f8e18ff */
[----:B-1--4-:R-:W-:Y:S01]  /*1ed0*/  SHF.L.U32 R0, R12, 0x1f, RZ ;  /* 0x0000001f0c007819 */ /* 0x012fe200000006ff */
[----:B------:R-:W-:Y:S01]  /*1ee0*/  @!P1 SYNCS.ARRIVE.TRANS64.A1T0 RZ, [UR7+0x178], RZ ;  /* 0x000178ffffff99a7 */ /* 0x000fe20008100007 */
[----:B------:R-:W-:-:S06]  /*1ef0*/  UISETP.GT.AND UP0, UPT, UR43, UR41, UPT ;  /* 0x000000292b00728c */ /* 0x000fcc000bf04270 */
[----:B---3--:R1:W3:Y:S03]  /*1f00*/  SYNCS.PHASECHK.TRANS64.TRYWAIT P0, [UR4+0x98], R0 ;  /* 0x00009800ff0075a7 */ /* 0x0082e60008001104 */
[----:B------:R-:W-:Y:S05]  /*1f10*/  BRA.U !UP0, `(.L_x_33) ;  /* 0x0000000108bc7547 */ /* 0x000fea000b800000 */
[----:B------:R-:W-:Y:S01]  /*1f20*/  UIADD3 UR25, UPT, UPT, UR44, UR13, URZ ;  /* 0x0000000d2c197290 */ /* 0x000fe2000fffe0ff */
[----:B------:R-:W-:-:S11]  /*1f30*/  UMOV UR4, UR5 ;  /* 0x0000000500047c82 */ /* 0x000fd60008000000 */
.L_x_39:
[----:B------:R-:W-:Y:S01]  /*1f40*/  ULEA UR9, UR4, UR7, 0x3 ;  /* 0x0000000704097291 */ /* 0x000fe2000f8e18ff */
[----:B---3--:R-:W-:Y:S01]  /*1f50*/  @!P3 MOV R2, 0x2800 ;  /* 0x000028000002b802 */ /* 0x008fe20000000f00 */
[----:B-1-3--:R-:W-:Y:S10]  /*1f60*/  @P0 BRA `(.L_x_34) ;  /* 0x00000000000c0947 */ /* 0x00aff40003800000 */
[----:B------:R-:W-:-:S04]  /*1f70*/  SHF.L.U32 R3, R12, 0x1f, RZ ;  /* 0x0000001f0c037819 */ /* 0x000fc800000006ff */
[----:B------:R-:W3:Y:S02]  /*1f80*/  SYNCS.PHASECHK.TRANS64.TRYWAIT P0, [UR9+0x98], R3 ;  /* 0x00009803ff0075a7 */ /* 0x000ee40008001109 */
[----:B---3--:R-:W-:Y:S05]  /*1f90*/  @!P0 BRA `(.L_x_35) ;  /* 0x0000008000348947 */ /* 0x008fea0003800000 */
.L_x_34:
[----:B------:R3:W-:Y:S01]  /*1fa0*/  @!P3 SYNCS.ARRIVE.TRANS64 RZ, [UR9], R2 ;  /* 0x00000002ffffb9a7 */ /* 0x0007e20008000009 */
[----:B------:R-:W-:-:S04]  /*1fb0*/  ULOP3.LUT UR5, UR24, 0x2, URZ, 0xfc, !UPT ;  /* 0x0000000218057892 */ /* 0x000fc8000f8efcff */
[----:B------:R-:W-:-:S09]  /*1fc0*/  UISETP.NE.AND UP0, UPT, UR5, 0x2, UPT ;  /* 0x000000020500788c */ /* 0x000fd2000bf05270 */
[----:B------:R-:W-:Y:S05]  /*1fd0*/  BRA.U UP0, `(.L_x_36) ;  /* 0x0000000100047547 */ /* 0x000fea000b800000 */
[----:B--2---:R-:W-:Y:S05]  /*1fe0*/  BPT.TRAP 0x1 ;  /* 0x000000040000795c */ /* 0x004fea0000300000 */
.L_x_36:
[----:B------:R-:W-:Y:S04]  /*1ff0*/  BSSY.RECONVERGENT B0, `(.L_x_37) ;  /* 0x0000003000007945 */ /* 0x000fe80003800200 */
[----:B------:R-:W-:Y:S05]  /*2000*/  @P2 BRA `(.L_x_38) ;  /* 0x0000000000042947 */ /* 0x000fea0003800000 */
[----:B--2---:R-:W-:Y:S05]  /*2010*/  BPT.TRAP 0x1 ;  /* 0x000000040000795c */ /* 0x004fea0000300000 */
.L_x_38:
[----:B--2---:R-:W-:Y:S05]  /*2020*/  BSYNC.RECONVERGENT B0 ;  /* 0x0000000000007941 */ /* 0x004fea0003800200 */
.L_x_37:
[----:B------:R-:W-:Y:S02]  /*2030*/  UIADD3 UR5, UPT, UPT, UR4, 0x1, URZ ;  /* 0x0000000104057890 */ /* 0x000fe4000fffe0ff */
[----:B------:R-:W-:Y:S02]  /*2040*/  UIADD3 UR14, UP1, UPT, UR26, 0x80, URZ ;  /* 0x000000801a0e7890 */ /* 0x000fe4000ff3e0ff */
[----:B------:R-:W-:Y:S02]  /*2050*/  UISETP.NE.AND UP0, UPT, UR5, 0x13, UPT ;  /* 0x000000130500788c */ /* 0x000fe4000bf05270 */
[----:B------:R-:W-:Y:S02]  /*2060*/  USHF.L.U32 UR10, UR13, 0x4, URZ ;  /* 0x000000040d0a7899 */ /* 0x000fe400080006ff */
[----:B------:R-:W-:Y:S02]  /*2070*/  USEL UR8, URZ, 0x1, UP0 ;  /* 0x00000001ff087887 */ /* 0x000fe40008000000 */
[----:B------:R-:W-:-:S02]  /*2080*/  USEL UR5, UR5, URZ, UP0 ;  /* 0x000000ff05057287 */ /* 0x000fc40008000000 */
[----:B------:R-:W-:Y:S02]  /*2090*/  UIADD3 UR22, UP0, UPT, UR26, 0x180, URZ ;  /* 0x000001801a167890 */ /* 0x000fe4000ff1e0ff */
[----:B------:R-:W-:Y:S01]  /*20a0*/  LOP3.LUT R12, R12, UR8, RZ, 0x3c, !PT ;  /* 0x000000080c0c7c12 */ /* 0x000fe2000f8e3cff */
[----:B------:R-:W-:Y:S02]  /*20b0*/  ULEA UR8, UR4, UR7, 0xb ;  /* 0x0000000704087291 */ /* 0x000fe4000f8e58ff */
[----:B------:R-:W-:Y:S01]  /*20c0*/  ULEA UR6, UR5, UR7, 0x3 ;  /* 0x0000000705067291 */ /* 0x000fe2000f8e18ff */
[----:B-1----:R-:W-:Y:S01]  /*20d0*/  SHF.L.U32 R0, R12, 0x1f, RZ ;  /* 0x0000001f0c007819 */ /* 0x002fe200000006ff */
[----:B------:R-:W-:Y:S02]  /*20e0*/  UIADD3 UR8, UPT, UPT, UR8, 0x8800, URZ ;  /* 0x0000880008087890 */ /* 0x000fe4000fffe0ff */
[----:B------:R-:W-:Y:S02]  /*20f0*/  UIADD3.X UR15, UPT, UPT, URZ, UR27, URZ, UP1, !UPT ;  /* 0x0000001bff0f7290 */ /* 0x000fe40008ffe4ff */
[----:B------:R-:W-:-:S02]  /*2100*/  ULEA UR16, UR4, UR29, 0xd ;  /* 0x0000001d04107291 */ /* 0x000fc4000f8e68ff */
[----:B------:R-:W-:Y:S01]  /*2110*/  UIADD3.X UR23, UPT, UPT, URZ, UR27, URZ, UP0, !UPT ;  /* 0x0000001bff177290 */ /* 0x000fe200087fe4ff */
[----:B------:R4:W1:Y:S01]  /*2120*/  SYNCS.PHASECHK.TRANS64.TRYWAIT P0, [UR6+0x98], R0 ;  /* 0x00009800ff0075a7 */ /* 0x0008620008001106 */
[----:B------:R-:W-:Y:S01]  /*2130*/  UMOV UR30, 0x0 ;  /* 0x00000000001e7882 */ /* 0x000fe20000000000 */
[----:B------:R-:W-:Y:S01]  /*2140*/  UMOV UR31, 0x10000000 ;  /* 0x10000000001f7882 */ /* 0x000fe20000000000 */
[----:B------:R-:W-:Y:S01]  /*2150*/  UMOV UR11, UR35 ;  /* 0x00000023000b7c82 */ /* 0x000fe20008000000 */
[----:B------:R-:W-:Y:S01]  /*2160*/  UMOV UR12, UR36 ;  /* 0x00000024000c7c82 */ /* 0x000fe20008000000 */
[----:B------:R-:W-:Y:S01]  /*2170*/  UMOV UR6, 0x30000 ;  /* 0x0003000000067882 */ /* 0x000fe20000000000 */
[----:B------:R-:W-:Y:S01]  /*2180*/  UMOV UR20, UR36 ;  /* 0x0000002400147c82 */ /* 0x000fe20008000000 */
[----:B------:R-:W-:Y:S01]  /*2190*/  UMOV UR17, UR9 ;  /* 0x0000000900117c82 */ /* 0x000fe20008000000 */
[----:B------:R-:W-:Y:S01]  /*21a0*/  UMOV UR18, UR10 ;  /* 0x0000000a00127c82 */ /* 0x000fe20008000000 */
[----:B------:R4:W-:Y:S01]  /*21b0*/  UTMALDG.3D [UR8], [UR14], desc[UR30] ;  /* 0x00001e080e0075b4 */ /* 0x0009e20008011000 */
[----:B------:R-:W-:Y:S01]  /*21c0*/  UIADD3 UR13, UPT, UPT, UR13, 0x1, URZ ;  /* 0x000000010d0d7890 */ /* 0x000fe2000fffe0ff */
[----:B------:R-:W-:-:S03]  /*21d0*/  UMOV UR4, UR5 ;  /* 0x0000000500047c82 */ /* 0x000fc60008000000 */
[----:B------:R-:W-:Y:S01]  /*21e0*/  UISETP.NE.AND UP0, UPT, UR13, UR25, UPT ;  /* 0x000000190d00728c */ /* 0x000fe2000bf05270 */
[----:B------:R4:W-:Y:S08]  /*21f0*/  UTMALDG.3D.MULTICAST [UR16], [UR22], UR6, desc[UR30] ;  /* 0x00001e10160073b4 */ /* 0x0009f00008011806 */
[----:B----4-:R-:W-:Y:S05]  /*2200*/  BRA.U UP0, `(.L_x_39) ;  /* 0xfffffffd004c7547 */ /* 0x010fea000b83ffff */
.L_x_33:
[C---:B------:R-:W-:Y:S01]  /*2210*/  LEA R3, R11.reuse, UR7, 0x3 ;  /* 0x000000070b037c11 */ /* 0x040fe2000f8e18ff */
[----:B------:R-:W-:Y:S01]  /*2220*/  NOP ;  /* 0x0000000000007918 */ /* 0x000fe20000000000 */
[----:B-1----:R-:W-:Y:S02]  /*2230*/  SHF.L.U32 R0, R10, 0x1f, RZ ;  /* 0x0000001f0a007819 */ /* 0x002fe400000006ff */
[----:B------:R-:W-:Y:S02]  /*2240*/  LEA R5, R11, UR7, 0x4 ;  /* 0x000000070b057c11 */ /* 0x000fe4000f8e20ff */
[----:B---3--:R-:W1:Y:S02]  /*2250*/  SYNCS.PHASECHK.TRANS64.TRYWAIT P0, [R3+URZ+0x180], R0 ;  /* 0x00018000030075a7 */ /* 0x008e6400080011ff */
[----:B-1----:R-:W-:Y:S05]  /*2260*/  @!P0 BRA `(.L_x_40) ;  /* 0x0000007c00988947 */ /* 0x002fea0003800000 */
.L_x_157:
[----:B------:R-:W3:Y:S01]  /*2270*/  LDS.128 R4, [R5+0x210] ;  /* 0x0002100005047984 */ /* 0x000ee20000000c00 */
[----:B------:R-:W-:Y:S01]  /*2280*/  UISETP.GE.AND UP0, UPT, UR42, 0x1, UPT ;  /* 0x000000012a00788c */ /* 0x000fe2000bf06270 */
[----:B------:R-:W-:Y:S01]  /*2290*/  @!PT LDS RZ, [RZ] ;  /* 0x00000000fffff984 */ /* 0x000fe20000000800 */
[----:B------:R-:W-:Y:S01]  /*22a0*/  @!PT LDS RZ, [RZ] ;  /* 0x00000000fffff984 */ /* 0x000fe20000000800 */
[----:B------:R-:W-:Y:S01]  /*22b0*/  @!PT LDS RZ, [RZ] ;  /* 0x00000000fffff984 */ /* 0x000fe20000000800 */
[----:B------:R-:W-:Y:S01]  /*22c0*/  @!PT LDS RZ, [RZ] ;  /* 0x00000000fffff984 */ /* 0x000fe20000000800 */
[----:B------:R4:W-:Y:S06]  /*22d0*/  MEMBAR.ALL.CTA ;  /* 0x0000000000007992 */ /* 0x0009ec0000008000 */
[----:B----4-:R-:W4:Y:S01]  /*22e0*/  FENCE.VIEW.ASYNC.S ;  /* 0x00000000000073c6 */ /* 0x010f220000000000 */
[----:B---3--:R-:W-:-:S13]  /*22f0*/  LOP3.LUT P0, RZ, R6, 0x1, RZ, 0xc0, !PT ;  /* 0x0000000106ff7812 */ /* 0x008fda000780c0ff */
[----:B----4-:R-:W-:Y:S01]  /*2300*/  VOTEU.ANY UP1, P0 ;  /* 0x0000000000ff7886 */ /* 0x010fe20000020100 */
[----:B------:R-:W-:-:S13]  /*2310*/  PLOP3.LUT P0, PT, PT, PT, UP1, 0x80, 0x8 ;  /* 0x000000000008781c */ /* 0x000fda0003f0f018 */
[----:B-1----:R-:W-:Y:S02]  /*2320*/  @P0 LOP3.LUT R0, R5, 0xffff, RZ, 0xc0, !PT ;  /* 0x0000ffff05000812 */ /* 0x002fe400078ec0ff */
[----:B------:R-:W-:Y:S02]  /*2330*/  @P0 MOV R2, R4 ;  /* 0x0000000400020202 */ /* 0x000fe40000000f00 */
[----:B------:R-:W-:Y:S01]  /*2340*/  @P0 R2UR UR6, R0 ;  /* 0x00000000000602ca */ /* 0x000fe200000e0000 */
[----:B------:R-:W-:Y:S01]  /*2350*/  VIADD R0, R3, 0x190 ;  /* 0x0000019003007836 */ /* 0x000fe20000000000 */
[----:B------:R-:W-:Y:S02]  /*2360*/  @P0 SHF.R.U32.HI R4, RZ, 0x10, R5 ;  /* 0x00000010ff040819 */ /* 0x000fe40000011605 */
[----:B------:R-:W-:Y:S02]  /*2370*/  @P0 R2UR UR8, R2 ;  /* 0x00000000020802ca */ /* 0x000fe400000e0000 */
[----:B------:R-:W-:-:S02]  /*2380*/  PRMT R0, RZ, 0x654, R0 ;  /* 0x00000654ff007816 */ /* 0x000fc40000000000 */
[----:B------:R-:W-:Y:S02]  /*2390*/  @P0 R2UR UR4, R4 ;  /* 0x00000000040402ca */ /* 0x000fe400000e0000 */
[----:B------:R1:W-:Y:S03]  /*23a0*/  SYNCS.ARRIVE.TRANS64.RED.A1T0 RZ, [R0+URZ], RZ ;  /* 0x000000ff00ff79a7 */ /* 0x0003e600081004ff */
[----:B------:R-:W-:-:S04]  /*23b0*/  @UP1 UMOV UR37, UR6 ;  /* 0x0000000600251c82 */ /* 0x000fc80008000000 */
[----:B------:R-:W-:-:S04]  /*23c0*/  @UP1 UMOV UR38, UR8 ;  /* 0x0000000800261c82 */ /* 0x000fc80008000000 */
[----:B------:R-:W-:Y:S01]  /*23d0*/  @UP1 UMOV UR36, UR4 ;  /* 0x0000000400241c82 */ /* 0x000fe20008000000 */
[----:B------:R-:W-:Y:S05]  /*23e0*/  BRA.U !UP0, `(.L_x_41) ;  /* 0x0000000108d47547 */ /* 0x000fea000b800000 */
[----:B------:R-:W2:Y:S01]  /*23f0*/  LDCU.128 UR12, c[0x0][0xb10] ;  /* 0x00016200ff0c77ac */ /* 0x000ea20008000c00 */
[----:B------:R-:W3:Y:S01]  /*2400*/  LDCU UR25, c[0x0][0xb20] ;  /* 0x00016400ff1977ac */ /* 0x000ee20008000800 */
[----:B------:R-:W4:Y:S01]  /*2410*/  LDCU UR20, c[0x0][0xb0c] ;  /* 0x00016180ff1477ac */ /* 0x000f220008000800 */
[----:B------:R-:W1:Y:S01]  /*2420*/  LDCU.64 UR10, c[0x0][0xb28] ;  /* 0x00016500ff0a77ac */ /* 0x000e620008000a00 */
[----:B------:R-:W-:Y:S02]  /*2430*/  UISETP.NE.AND UP3, UPT, UR42, 0x1, UPT ;  /* 0x000000012a00788c */ /* 0x000fe4000bf65270 */
[----:B--2---:R-:W-:Y:S02]  /*2440*/  UIMAD.WIDE.U32 UR16, UR39, UR15, URZ ;  /* 0x0000000f271072a5 */ /* 0x004fe4000f8e00ff */
[----:B------:R-:W-:Y:S02]  /*2450*/  UIMAD.WIDE.U32 UR8, UR40, UR12, URZ ;  /* 0x0000000c280872a5 */ /* 0x000fe4000f8e00ff */
[----:B------:R-:W-:-:S02]  /*2460*/  UISETP.NE.AND UP0, UPT, UR14, 0x1, UPT ;  /* 0x000000010e00788c */ /* 0x000fc4000bf05270 */
[----:B------:R-:W-:Y:S01]  /*2470*/  UIMAD.WIDE.U32 UR22, UR37, UR15, URZ ;  /* 0x0000000f251672a5 */ /* 0x000fe2000f8e00ff */
[----:B------:R-:W-:Y:S02]  /*2480*/  UMOV UR16, UR17 ;  /* 0x0000001100107c82 */ /* 0x000fe40008000000 */
[----:B------:R-:W-:Y:S01]  /*2490*/  UMOV UR8, UR9 ;  /* 0x0000000900087c82 */ /* 0x000fe20008000000 */
[----:B---3--:R-:W-:Y:S02]  /*24a0*/  USHF.R.U32.HI UR16, URZ, UR25, UR16 ;  /* 0x00000019ff107299 */ /* 0x008fe40008011610 */
[----:B----4-:R-:W-:Y:S02]  /*24b0*/  UISETP.NE.AND UP2, UPT, UR20, 0x1, UPT ;  /* 0x000000011400788c */ /* 0x010fe4000bf45270 */
[----:B------:R-:W-:Y:S02]  /*24c0*/  USHF.R.U32.HI UR8, URZ, UR13, UR8 ;  /* 0x0000000dff087299 */ /* 0x000fe40008011608 */
[----:B------:R-:W-:-:S02]  /*24d0*/  USEL UR6, UR39, UR16, !UP0 ;  /* 0x0000001027067287 */ /* 0x000fc4000c000000 */
[----:B------:R-:W-:Y:S02]  /*24e0*/  USEL UR8, UR40, UR8, !UP2 ;  /* 0x0000000828087287 */ /* 0x000fe4000d000000 */
[----:B-1----:R-:W-:Y:S01]  /*24f0*/  UIMAD.WIDE.U32 UR16, UR6, UR10, URZ ;  /* 0x0000000a061072a5 */ /* 0x002fe2000f8e00ff */
[----:B------:R-:W-:Y:S01]  /*2500*/  UMOV UR4, UR23 ;  /* 0x0000001700047c82 */ /* 0x000fe20008000000 */
[----:B------:R-:W-:Y:S02]  /*2510*/  UIMAD.WIDE.U32 UR18, UR38, UR12, URZ ;  /* 0x0000000c261272a5 */ /* 0x000fe4000f8e00ff */
[----:B------:R-:W-:-:S03]  /*2520*/  UIMAD.WIDE.U32 UR22, UR8, UR10, URZ ;  /* 0x0000000a081672a5 */ /* 0x000fc6000f8e00ff */
[----:B------:R-:W-:Y:S01]  /*2530*/  UMOV UR16, UR17 ;  /* 0x0000001100107c82 */ /* 0x000fe20008000000 */
[----:B------:R-:W-:Y:S02]  /*2540*/  USHF.R.U32.HI UR4, URZ, UR25, UR4 ;  /* 0x00000019ff047299 */ /* 0x000fe40008011604 */
[----:B------:R-:W-:Y:S01]  /*2550*/  @UP3 USHF.R.U32.HI UR6, URZ, UR11, UR16 ;  /* 0x0000000bff063299 */ /* 0x000fe20008011610 */
[----:B------:R-:W-:Y:S01]  /*2560*/  UMOV UR18, UR19 ;  /* 0x0000001300127c82 */ /* 0x000fe20008000000 */
[----:B------:R-:W-:Y:S01]  /*2570*/  UMOV UR22, UR23 ;  /* 0x0000001700167c82 */ /* 0x000fe20008000000 */
[----:B------:R-:W-:Y:S02]  /*2580*/  USHF.R.U32.HI UR13, URZ, UR13, UR18 ;  /* 0x0000000dff0d7299 */ /* 0x000fe40008011612 */
[----:B------:R-:W-:Y:S02]  /*2590*/  USEL UR4, UR37, UR4, !UP0 ;  /* 0x0000000425047287 */ /* 0x000fe4000c000000 */
[----:B------:R-:W-:-:S02]  /*25a0*/  @UP3 USHF.R.U32.HI UR8, URZ, UR11, UR22 ;  /* 0x0000000bff083299 */ /* 0x000fc40008011616 */
[----:B------:R-:W-:Y:S02]  /*25b0*/  UIMAD UR9, UR42, UR6, URZ ;  /* 0x000000062a0972a4 */ /* 0x000fe4000f8e02ff */
[----:B------:R-:W-:Y:S02]  /*25c0*/  USEL UR6, UR38, UR13, !UP2 ;  /* 0x0000000d26067287 */ /* 0x000fe4000d000000 */
[----:B------:R-:W-:Y:S02]  /*25d0*/  UIMAD UR12, UR42, UR8, URZ ;  /* 0x000000082a0c72a4 */ /* 0x000fe4000f8e02ff */
[----:B------:R-:W-:Y:S02]  /*25e0*/  UISETP.GE.AND UP0, UPT, UR4, UR9, UPT ;  /* 0x000000090400728c */ /* 0x000fe4000bf06270 */
[----:B------:R-:W-:Y:S02]  /*25f0*/  UIMAD.WIDE.U32 UR16, UR4, UR10, URZ ;  /* 0x0000000a041072a5 */ /* 0x000fe4000f8e00ff */
[----:B------:R-:W-:-:S02]  /*2600*/  UISETP.GE.OR UP0, UPT, UR6, UR12, UP0 ;  /* 0x0000000c0600728c */ /* 0x000fc40008706670 */
[----:B------:R-:W-:Y:S02]  /*2610*/  UIMAD.WIDE.U32 UR12, UR6, UR10, URZ ;  /* 0x0000000a060c72a5 */ /* 0x000fe4000f8e00ff */
[----:B------:R-:W-:Y:S01]  /*2620*/  UIADD3 UR15, UPT, UPT, -UR4, URZ, URZ ;  /* 0x000000ff040f7290 */ /* 0x000fe2000fffe1ff */
[----:B------:R-:W-:Y:S01]  /*2630*/  UMOV UR10, UR17 ;  /* 0x00000011000a7c82 */ /* 0x000fe20008000000 */
[----:B------:R-:W-:Y:S02]  /*2640*/  UIADD3 UR12, UPT, UPT, -UR6, URZ, URZ ;  /* 0x000000ff060c7290 */ /* 0x000fe4000fffe1ff */
[----:B------:R-:W-:-:S03]  /*2650*/  USHF.R.U32.HI UR10, URZ, UR11, UR10 ;  /* 0x0000000bff0a7299 */ /* 0x000fc6000801160a */
[----:B------:R-:W-:Y:S01]  /*2660*/  @!UP0 UMOV UR9, UR13 ;  /* 0x0000000d00098c82 */ /* 0x000fe20008000000 */
[----:B------:R-:W-:Y:S02]  /*2670*/  UIMAD UR15, UR14, UR15, UR37 ;  /* 0x0000000f0e0f72a4 */ /* 0x000fe4000f8e0225 */
[----:B------:R-:W-:Y:S02]  /*2680*/  USEL UR10, UR4, UR10, !UP3 ;  /* 0x0000000a040a7287 */ /* 0x000fe4000d800000 */
[----:B------:R-:W-:Y:S02]  /*2690*/  @!UP0 USHF.R.U32.HI UR9, URZ, UR11, UR9 ;  /* 0x0000000bff098299 */ /* 0x000fe40008011609 */
[----:B------:R-:W-:Y:S02]  /*26a0*/  UIADD3 UR11, UPT, UPT, -UR10, URZ, URZ ;  /* 0x000000ff0a0b7290 */ /* 0x000fe4000fffe1ff */
[----:B------:R-:W-:Y:S02]  /*26b0*/  @!UP0 USEL UR9, UR6, UR9, !UP3 ;  /* 0x0000000906098287 */ /* 0x000fe4000d800000 */
[----:B------:R-:W-:-:S02]  /*26c0*/  UIMAD UR11, UR42, UR11, UR4 ;  /* 0x0000000b2a0b72a4 */ /* 0x000fc4000f8e0204 */
[----:B------:R-:W-:Y:S02]  /*26d0*/  @!UP0 UIADD3 UR10, UPT, UPT, UR10, -UR9, URZ ;  /* 0x800000090a0a8290 */ /* 0x000fe4000fffe0ff */
[----:B------:R-:W-:Y:S02]  /*26e0*/  @!UP0 UIMAD UR9, UR11, UR8, UR9 ;  /* 0x000000080b0982a4 */ /* 0x000fe4000f8e0209 */
[----:B------:R-:W-:Y:S02]  /*26f0*/  @!UP0 UIMAD UR4, UR42, UR10, UR6 ;  /* 0x0000000a2a0482a4 */ /* 0x000fe4000f8e0206 */
[----:B------:R-:W-:Y:S02]  /*2700*/  UIMAD UR8, UR20, UR12, UR38 ;  /* 0x0000000c140872a4 */ /* 0x000fe4000f8e0226 */
[----:B------:R-:W-:Y:S01]  /*2710*/  UIMAD UR37, UR4, UR14, UR15 ;  /* 0x0000000e042572a4 */ /* 0x000fe2000f8e020f */
[----:B------:R-:W-:Y:S02]  /*2720*/  @!UP0 UMOV UR6, UR9 ;  /* 0x0000000900068c82 */ /* 0x000fe40008000000 */
[----:B------:R-:W-:-:S12]  /*2730*/  UIMAD UR38, UR6, UR20, UR8 ;  /* 0x00000014062672a4 */ /* 0x000fd8000f8e0208 */
.L_x_41:
[----:B------:R-:W3:Y:S02]  /*2740*/  LDCU UR4, c[0x0][0xb30] ;  /* 0x00016600ff0477ac */ /* 0x000ee40008000800 */
[----:B---3--:R-:W-:-:S09]  /*2750*/  UISETP.NE.AND UP0, UPT, UR4, 0x1, UPT ;  /* 0x000000010400788c */ /* 0x008fd2000bf05270 */
[----:B------:R-:W-:Y:S05]  /*2760*/  BRA.U UP0, `(.L_x_42) ;  /* 0x0000000100447547 */ /* 0x000fea000b800000 */
[----:B------:R-:W3:Y:S01]  /*2770*/  LDCU.128 UR12, c[0x0][0xb10] ;  /* 0x00016200ff0c77ac */ /* 0x000ee20008000c00 */
[----:B------:R-:W4:Y:S01]  /*2780*/  LDCU UR16, c[0x0][0xb0c] ;  /* 0x00016180ff1077ac */ /* 0x000f220008000800 */
[----:B------:R-:W1:Y:S01]  /*2790*/  LDCU UR17, c[0x0][0xb20] ;  /* 0x00016400ff1177ac */ /* 0x000e620008000800 */
[----:B---3--:R-:W-:Y:S02]  /*27a0*/  UIMAD.WIDE.U32 UR10, UR38, UR12, URZ ;  /* 0x0000000c260a72a5 */ /* 0x008fe4000f8e00ff */
[----:B------:R-:W-:Y:S02]  /*27b0*/  UIMAD.WIDE.U32 UR8, UR37, UR15, URZ ;  /* 0x0000000f250872a5 */ /* 0x000fe4000f8e00ff */
[----:B----4-:R-:W-:Y:S02]  /*27c0*/  UISETP.NE.AND UP2, UPT, UR16, 0x1, UPT ;  /* 0x000000011000788c */ /* 0x010fe4000bf45270 */
[----:B------:R-:W-:Y:S01]  /*27d0*/  UISETP.NE.AND UP0, UPT, UR14, 0x1, UPT ;  /* 0x000000010e00788c */ /* 0x000fe2000bf05270 */
[----:B------:R-:W-:-:S02]  /*27e0*/  UMOV UR6, UR11 ;  /* 0x0000000b00067c82 */ /* 0x000fc40008000000 */
[----:B------:R-:W-:Y:S01]  /*27f0*/  UMOV UR4, UR9 ;  /* 0x0000000900047c82 */ /* 0x000fe20008000000 */
[----:B------:R-:W-:Y:S02]  /*2800*/  USHF.R.U32.HI UR6, URZ, UR13, UR6 ;  /* 0x0000000dff067299 */ /* 0x000fe40008011606 */
[----:B-1----:R-:W-:Y:S02]  /*2810*/  USHF.R.U32.HI UR4, URZ, UR17, UR4 ;  /* 0x00000011ff047299 */ /* 0x002fe40008011604 */
[----:B------:R-:W-:Y:S02]  /*2820*/  USEL UR6, UR38, UR6, !UP2 ;  /* 0x0000000626067287 */ /* 0x000fe4000d000000 */
[----:B------:R-:W-:-:S04]  /*2830*/  USEL UR4, UR37, UR4, !UP0 ;  /* 0x0000000425047287 */ /* 0x000fc8000c000000 */
[----:B------:R-:W-:Y:S02]  /*2840*/  UIADD3 UR8, UPT, UPT, UR6, -UR4, URZ ;  /* 0x8000000406087290 */ /* 0x000fe4000fffe0ff */
[----:B------:R-:W-:Y:S02]  /*2850*/  UIADD3 UR4, UPT, UPT, -UR6, UR4, URZ ;  /* 0x0000000406047290 */ /* 0x000fe4000fffe1ff */
[----:B------:R-:W-:Y:S02]  /*2860*/  UIMAD UR37, UR8, UR14, UR37 ;  /* 0x0000000e082572a4 */ /* 0x000fe4000f8e0225 */
[----:B------:R-:W-:-:S12]  /*2870*/  UIMAD UR38, UR4, UR16, UR38 ;  /* 0x00000010042672a4 */ /* 0x000fd8000f8e0226 */
.L_x_42:
[----:B------:R-:W-:Y:S01]  /*2880*/  VIADD R11, R11, 0x1 ;  /* 0x000000010b0b7836 */ /* 0x000fe20000000000 */
[----:B------:R-:W-:Y:S02]  /*2890*/  R2UR UR6, R84 ;  /* 0x00000000540672ca */ /* 0x000fe400000e0000 */
[----:B------:R-:W-:Y:S02]  /*28a0*/  R2UR UR4, R83 ;  /* 0x00000000530472ca */ /* 0x000fe400000e0000 */
[C---:B------:R-:W-:Y:S02]  /*28b0*/  ISETP.NE.AND P0, PT, R11.reuse, 0x2, PT ;  /* 0x000000020b00780c */ /* 0x040fe40003f05270 */
[----:B------:R-:W-:Y:S02]  /*28c0*/  PLOP3.LUT P1, PT, PT, PT, PT, 0x80, 0x8 ;  /* 0x000000000008781c */ /* 0x000fe40003f2f070 */
[----:B------:R-:W-:Y:S02]  /*28d0*/  SEL R3, RZ, 0x1, P0 ;  /* 0x00000001ff037807 */ /* 0x000fe40000000000 */
[----:B------:R-:W-:-:S02]  /*28e0*/  SEL R11, R11, RZ, P0 ;  /* 0x000000ff0b0b7207 */ /* 0x000fc40000000000 */
[----:B------:R-:W-:Y:S01]  /*28f0*/  LOP3.LUT R10, R10, R3, RZ, 0x3c, !PT ;  /* 0x000000030a0a7212 */ /* 0x000fe200078e3cff */
[----:B------:R-:W-:Y:S02]  /*2900*/  UIADD3 UR30, UPT, UPT, UR38, UR6, URZ ;  /* 0x00000006261e7290 */ /* 0x000fe4000fffe0ff */
[----:B------:R-:W-:Y:S01]  /*2910*/  UIADD3 UR31, UPT, UPT, UR37, UR4, URZ ;  /* 0x00000004251f7290 */ /* 0x000fe2000fffe0ff */
[----:B------:R-:W-:Y:S11]  /*2920*/  BRA.U UP1, `(.L_x_43) ;  /* 0xfffffff101507547 */ /* 0x000ff6000b83ffff */
[----:B------:R-:W-:Y:S01]  /*2930*/  UIADD3 UR7, UPT, UPT, UR7, 0x98, URZ ;  /* 0x0000009807077890 */ /* 0x000fe2000fffe0ff */
[----:B------:R-:W-:-:S03]  /*2940*/  SHF.L.U32 R3, R12, 0x1f, RZ ;  /* 0x0000001f0c037819 */ /* 0x000fc600000006ff */
[----:B------:R-:W-:-:S09]  /*2950*/  ULEA UR4, UR5, UR7, 0x3 ;  /* 0x0000000705047291 */ /* 0x000fd2000f8e18ff */
[----:B------:R-:W3:Y:S02]  /*2960*/  SYNCS.PHASECHK.TRANS64.TRYWAIT P0, [UR4], R3 ;  /* 0x00000003ff0075a7 */ /* 0x000ee40008001104 */
[----:B---3--:R-:W-:Y:S05]  /*2970*/  @!P0 BRA `(.L_x_44) ;  /* 0x0000007400e88947 */ /* 0x008fea0003800000 */
.L_x_159:
[----:B------:R-:W-:-:S04]  /*2980*/  UIADD3 UR4, UPT, UPT, UR5, 0x1, URZ ;  /* 0x0000000105047890 */ /* 0x000fc8000fffe0ff */
[----:B------:R-:W-:-:S04]  /*2990*/  UISETP.NE.AND UP0, UPT, UR4, 0x13, UPT ;  /* 0x000000130400788c */ /* 0x000fc8000bf05270 */
[----:B------:R-:W-:Y:S02]  /*29a0*/  USEL UR6, URZ, 0x1, UP0 ;  /* 0x00000001ff067887 */ /* 0x000fe40008000000 */
[----:B------:R-:W-:-:S04]  /*29b0*/  USEL UR4, UR4, URZ, UP0 ;  /* 0x000000ff04047287 */ /* 0x000fc80008000000 */
[----:B------:R-:W-:Y:S01]  /*29c0*/  ULEA UR5, UR4, UR7, 0x3 ;  /* 0x0000000704057291 */ /* 0x000fe2000f8e18ff */
[----:B------:R-:W-:-:S04]  /*29d0*/  LOP3.LUT R2, R12, UR6, RZ, 0x3c, !PT ;  /* 0x000000060c027c12 */ /* 0x000fc8000f8e3cff */
[----:B-1----:R-:W-:-:S04]  /*29e0*/  SHF.L.U32 R3, R2, 0x1f, RZ ;  /* 0x0000001f02037819 */ /* 0x002fc800000006ff */
[----:B------:R-:W1:Y:S02]  /*29f0*/  SYNCS.PHASECHK.TRANS64.TRYWAIT P0, [UR5], R3 ;  /* 0x00000003ff0075a7 */ /* 0x000e640008001105 */
[----:B-1----:R-:W-:Y:S05]  /*2a00*/  @!P0 BRA `(.L_x_45) ;  /* 0x0000007400dc8947 */ /* 0x002fea0003800000 */
.L_x_161:
        /* <DEDUP_REMOVED lines=9> */
.L_x_163:
        /* <DEDUP_REMOVED lines=9> */
.L_x_165:
        /* <DEDUP_REMOVED lines=9> */
.L_x_167:
        /* <DEDUP_REMOVED lines=9> */
.L_x_169:
        /* <DEDUP_REMOVED lines=9> */
.L_x_171:
        /* <DEDUP_REMOVED lines=9> */
.L_x_173:
        /* <DEDUP_REMOVED lines=9> */
.L_x_175:
        /* <DEDUP_REMOVED lines=9> */
.L_x_177:
        /* <DEDUP_REMOVED lines=9> */
.L_x_179:
        /* <DEDUP_REMOVED lines=9> */
.L_x_181:
        /* <DEDUP_REMOVED lines=9> */
.L_x_183:
        /* <DEDUP_REMOVED lines=9> */
.L_x_185:
        /* <DEDUP_REMOVED lines=9> */
.L_x_187:
        /* <DEDUP_REMOVED lines=9> */
.L_x_189:
        /* <DEDUP_REMOVED lines=9> */
.L_x_191:
        /* <DEDUP_REMOVED lines=9> */
.L_x_193:
[----:B------:R-:W-:-:S04]  /*3310*/  UIADD3 UR4, UPT, UPT, UR4, 0x1, URZ ;  /* 0x0000000104047890 */ /* 0x000fc8000fffe0ff */
[----:B------:R-:W-:-:S04]  /*3320*/  UISETP.NE.AND UP0, UPT, UR4, 0x13, UPT ;  /* 0x000000130400788c */ /* 0x000fc8000bf05270 */
[----:B------:R-:W-:Y:S02]  /*3330*/  USEL UR5, URZ, 0x1, UP0 ;  /* 0x00000001ff057887 */ /* 0x000fe40008000000 */
[----:B------:R-:W-:-:S04]  /*3340*/  USEL UR4, UR4, URZ, UP0 ;  /* 0x000000ff04047287 */ /* 0x000fc80008000000 */
[----:B------:R-:W-:Y:S01]  /*3350*/  ULEA UR4, UR4, UR7, 0x3 ;  /* 0x0000000704047291 */ /* 0x000fe2000f8e18ff */
[----:B-1----:R-:W-:-:S04]  /*3360*/  LOP3.LUT R3, R2, UR5, RZ, 0x3c, !PT ;  /* 0x0000000502037c12 */ /* 0x002fc8000f8e3cff */
[----:B------:R-:W-:Y:S01]  /*3370*/  SHF.L.U32 R3, R3, 0x1f, RZ ;  /* 0x0000001f03037819 */ /* 0x000fe200000006ff */
[----:B------:R-:W-:-:S07]  /*3380*/  IMAD.U32 R0, RZ, RZ, UR4 ;  /* 0x00000004ff007e24 */ /* 0x000fce000f8e00ff */
.L_x_62:
[----:B-1----:R1:W3:Y:S02]  /*3390*/  SYNCS.PHASECHK.TRANS64.TRYWAIT P0, [R0+URZ], R3 ;  /* 0x00000003000075a7 */ /* 0x0022e400080011ff */
[----:B---3--:R-:W-:Y:S05]  /*33a0*/  @!P0 NANOSLEEP.SYNCS 0x989680 ;  /* 0x009896800000895d */ /* 0x008fea0003900000 */
[----:B------:R-:W3:Y:S02]  /*33b0*/  @!P0 SYNCS.PHASECHK.TRANS64 P0, [R0+URZ], R3 ;  /* 0x00000003000085a7 */ /* 0x000ee400080010ff */
[----:B--23--:R-:W-:Y:S05]  /*33c0*/  @P0 EXIT ;  /* 0x000000000000094d */ /* 0x00cfea0003800000 */
[----:B------:R-:W-:Y:S05]  /*33d0*/  BRA `(.L_x_62) ;  /* 0xfffffffc00ec7947 */ /* 0x000fea000383ffff */
.L_x_23:
[----:B------:R-:W2:Y:S02]  /*33e0*/  S2UR UR4, SR_CgaCtaId ;  /* 0x00000000000479c3 */ /* 0x000ea40000008800 */
[----:B--2---:R-:W-:-:S04]  /*33f0*/  UISETP.NE.AND UP0, UPT, UR4, URZ, UPT ;  /* 0x000000ff0400728c */ /* 0x004fc8000bf05270 */
[----:B------:R-:W-:-:S09]  /*3400*/  UISETP.NE.OR UP0, UPT, UR18, 0x1, UP0 ;  /* 0x000000011200788c */ /* 0x000fd20008705670 */
[----:B------:R-:W-:Y:S05]  /*3410*/  BRA.U UP0, `(.L_x_63) ;  /* 0x00000005004c7547 */ /* 0x000fea000b800000 */
[----:B------:R-:W2:Y:S01]  /*3420*/  S2UR UR5, SR_CgaCtaId ;  /* 0x00000000000579c3 */ /* 0x000ea20000008800 */
[----:B------:R-:W-:Y:S01]  /*3430*/  UMOV UR4, 0x400 ;  /* 0x0000040000047882 */ /* 0x000fe20000000000 */
[----:B------:R-:W-:Y:S01]  /*3440*/  ISETP.GE.U32.AND P2, PT, R0, 0x2, PT ;  /* 0x000000020000780c */ /* 0x000fe20003f46070 */
[----:B------:R-:W-:Y:S01]  /*3450*/  IMAD.MOV.U32 R12, RZ, RZ, 0x1 ;  /* 0x00000001ff0c7424 */ /* 0x000fe200078e00ff */
[----:B------:R-:W-:Y:S02]  /*3460*/  CS2R R10, SRZ ;  /* 0x00000000000a7805 */ /* 0x000fe4000001ff00 */
[----:B------:R-:W-:Y:S01]  /*3470*/  CS2R R8, SRZ ;  /* 0x0000000000087805 */ /* 0x000fe2000001ff00 */
[----:B--2---:R-:W-:-:S03]  /*3480*/  ULEA UR6, UR5, UR4, 0x18 ;  /* 0x0000000405067291 */ /* 0x004fc6000f8ec0ff */
[----:B------:R-:W-:-:S09]  /*3490*/  UMOV UR5, URZ ;  /* 0x000000ff00057c82 */ /* 0x000fd20008000000 */
.L_x_67:
[----:B------:R-:W-:Y:S02]  /*34a0*/  LEA R2, R8, UR6, 0x3 ;  /* 0x0000000608027c11 */ /* 0x000fe4000f8e18ff */
[----:B------:R-:W-:-:S03]  /*34b0*/  SHF.L.U32 R5, R9, 0x1f, RZ ;  /* 0x0000001f09057819 */ /* 0x000fc600000006ff */
[----:B------:R-:W-:Y:S01]  /*34c0*/  VIADD R4, R2, 0x1f0 ;  /* 0x000001f002047836 */ /* 0x000fe20000000000 */
[----:B------:R-:W2:Y:S02]  /*34d0*/  SYNCS.PHASECHK.TRANS64.TRYWAIT P0, [R2+URZ+0x1e0], R5 ;  /* 0x0001e005020075a7 */ /* 0x000ea400080011ff */
[----:B--2---:R-:W-:Y:S05]  /*34e0*/  @!P0 BRA `(.L_x_64) ;  /* 0x0000007000bc8947 */ /* 0x004fea0003800000 */
.L_x_194:
[----:B------:R-:W-:Y:S01]  /*34f0*/  ULEA UR4, UR5, UR6, 0x3 ;  /* 0x0000000605047291 */ /* 0x000fe2000f8e18ff */
[----:B------:R-:W-:Y:S02]  /*3500*/  PRMT R4, RZ, 0x654, R4 ;  /* 0x00000654ff047816 */ /* 0x000fe40000000004 */
[----:B--2---:R-:W-:Y:S01]  /*3510*/  SHF.L.U32 R5, R12, 0x1f, RZ ;  /* 0x0000001f0c057819 */ /* 0x004fe200000006ff */
[----:B------:R-:W-:Y:S01]  /*3520*/  UIADD3 UR7, UPT, UPT, UR4, 0x180, URZ ;  /* 0x0000018004077890 */ /* 0x000fe2000fffe0ff */
[----:B------:R2:W-:Y:S05]  /*3530*/  SYNCS.ARRIVE.TRANS64.RED.A1T0 RZ, [R4+URZ], RZ ;  /* 0x000000ff04ff79a7 */ /* 0x0005ea00081004ff */
[----:B------:R-:W-:Y:S01]  /*3540*/  IMAD.U32 R7, RZ, RZ, UR7 ;  /* 0x00000007ff077e24 */ /* 0x000fe2000f8e00ff */
[----:B------:R-:W3:Y:S04]  /*3550*/  SYNCS.PHASECHK.TRANS64.TRYWAIT P0, [UR4+0x190], R5 ;  /* 0x00019005ff0075a7 */ /* 0x000ee80008001104 */
[----:B------:R-:W-:Y:S01]  /*3560*/  PRMT R6, R0, 0x654, R7 ;  /* 0x0000065400067816 */ /* 0x000fe20000000007 */
[----:B--2---:R-:W-:Y:S01]  /*3570*/  @!P2 IMAD.MOV.U32 R4, RZ, RZ, 0x10 ;  /* 0x00000010ff04a424 */ /* 0x004fe200078e00ff */
[----:B---3--:R-:W-:Y:S06]  /*3580*/  @!P0 BRA `(.L_x_65) ;  /* 0x0000007000a88947 */ /* 0x008fec0003800000 */
.L_x_196:
[----:B------:R-:W-:Y:S01]  /*3590*/  ULEA UR8, UR5, UR6, 0x4 ;  /* 0x0000000605087291 */ /* 0x000fe2000f8e20ff */
[----:B------:R-:W-:Y:S01]  /*35a0*/  SEL R3, R6, R3, !P2 ;  /* 0x0000000306037207 */ /* 0x000fe20005000000 */
[----:B------:R-:W-:Y:S01]  /*35b0*/  UIADD3 UR9, UPT, UPT, UR4, 0x180, URZ ;  /* 0x0000018004097890 */ /* 0x000fe2000fffe0ff */
[----:B--2---:R-:W-:Y:S01]  /*35c0*/  LEA R2, R11, UR6, 0x3 ;  /* 0x000000060b027c11 */ /* 0x004fe2000f8e18ff */
[----:B------:R-:W-:Y:S01]  /*35d0*/  UIADD3 UR8, UPT, UPT, UR8, 0x210, URZ ;  /* 0x0000021008087890 */ /* 0x000fe2000fffe0ff */
[----:B------:R-:W-:Y:S01]  /*35e0*/  SHF.L.U32 R5, R10, 0x1f, RZ ;  /* 0x0000001f0a057819 */ /* 0x000fe200000006ff */
[----:B------:R2:W-:Y:S01]  /*35f0*/  @!P2 SYNCS.ARRIVE.TRANS64.RED RZ, [R3+URZ], R4 ;  /* 0x0000000403ffa9a7 */ /* 0x0005e200080004ff */
[----:B------:R-:W-:Y:S01]  /*3600*/  UIADD3 UR4, UPT, UPT, UR5, 0x1, URZ ;  /* 0x0000000105047890 */ /* 0x000fe2000fffe0ff */
[----:B------:R-:W-:-:S03]  /*3610*/  VIADD R8, R8, 0x1 ;  /* 0x0000000108087836 */ /* 0x000fc60000000000 */
[----:B------:R-:W-:Y:S02]  /*3620*/  UISETP.NE.AND UP0, UPT, UR4, 0x2, UPT ;  /* 0x000000020400788c */ /* 0x000fe4000bf05270 */
[----:B------:R-:W-:Y:S06]  /*3630*/  UGETNEXTWORKID.BROADCAST [UR8], [UR9] ;  /* 0x00000000080073ca */ /* 0x000fec0008000100 */
[----:B------:R-:W-:Y:S01]  /*3640*/  USEL UR7, URZ, 0x1, UP0 ;  /* 0x00000001ff077887 */ /* 0x000fe20008000000 */
[----:B------:R-:W-:Y:S01]  /*3650*/  ISETP.NE.AND P0, PT, R8, 0x2, PT ;  /* 0x000000020800780c */ /* 0x000fe20003f05270 */
[----:B------:R-:W-:Y:S01]  /*3660*/  USEL UR5, UR4, URZ, UP0 ;  /* 0x000000ff04057287 */ /* 0x000fe20008000000 */
[----:B------:R-:W3:Y:S03]  /*3670*/  SYNCS.PHASECHK.TRANS64.TRYWAIT P1, [R2+URZ+0x180], R5 ;  /* 0x00018005020075a7 */ /* 0x000ee600080211ff */
[----:B------:R-:W-:Y:S01]  /*3680*/  LOP3.LUT R12, R12, UR7, RZ, 0x3c, !PT ;  /* 0x000000070c0c7c12 */ /* 0x000fe2000f8e3cff */
[----:B--23--:R-:W-:Y:S07]  /*3690*/  @!P1 BRA `(.L_x_66) ;  /* 0x00000070007c9947 */ /* 0x00cfee0003800000 */
.L_x_197:
[C---:B------:R-:W-:Y:S01]  /*36a0*/  LEA R4, R11.reuse, UR6, 0x4 ;  /* 0x000000060b047c11 */ /* 0x040fe2000f8e20ff */
[----:B--2---:R-:W-:Y:S01]  /*36b0*/  VIADD R2, R2, 0x190 ;  /* 0x0000019002027836 */ /* 0x004fe20000000000 */
[----:B------:R-:W-:Y:S01]  /*36c0*/  SEL R8, R8, RZ, P0 ;  /* 0x000000ff08087207 */ /* 0x000fe20000000000 */
[----:B------:R-:W-:-:S03]  /*36d0*/  VIADD R11, R11, 0x1 ;  /* 0x000000010b0b7836 */ /* 0x000fc60000000000 */
[----:B------:R-:W2:Y:S01]  /*36e0*/  LDS.128 R4, [R4+0x210] ;  /* 0x0002100004047984 */ /* 0x000ea20000000c00 */
[----:B------:R-:W-:Y:S02]  /*36f0*/  PRMT R2, RZ, 0x654, R2 ;  /* 0x00000654ff027816 */ /* 0x000fe40000000002 */
[C---:B------:R-:W-:Y:S01]  /*3700*/  ISETP.NE.AND P1, PT, R11.reuse, 0x2, PT ;  /* 0x000000020b00780c */ /* 0x040fe20003f25270 */
[----:B------:R-:W-:Y:S01]  /*3710*/  @!PT LDS RZ, [RZ] ;  /* 0x00000000fffff984 */ /* 0x000fe20000000800 */
[----:B------:R-:W-:Y:S01]  /*3720*/  @!PT LDS RZ, [RZ] ;  /* 0x00000000fffff984 */ /* 0x000fe20000000800 */
[----:B------:R-:W-:Y:S01]  /*3730*/  @!PT LDS RZ, [RZ] ;  /* 0x00000000fffff984 */ /* 0x000fe20000000800 */
[----:B------:R-:W-:Y:S01]  /*3740*/  @!PT LDS RZ, [RZ] ;  /* 0x00000000fffff984 */ /* 0x000fe20000000800 */
[----:B------:R3:W-:Y:S06]  /*3750*/  MEMBAR.ALL.CTA ;  /* 0x0000000000007992 */ /* 0x0007ec0000008000 */
[----:B---3--:R-:W3:Y:S01]  /*3760*/  FENCE.VIEW.ASYNC.S ;  /* 0x00000000000073c6 */ /* 0x008ee20000000000 */
[----:B------:R-:W-:Y:S01]  /*3770*/  SEL R11, R11, RZ, P1 ;  /* 0x000000ff0b0b7207 */ /* 0x000fe20000800000 */
[----:B---3--:R3:W-:Y:S01]  /*3780*/  SYNCS.ARRIVE.TRANS64.RED.A1T0 RZ, [R2+URZ], RZ ;  /* 0x000000ff02ff79a7 */ /* 0x0087e200081004ff */
[----:B--2---:R-:W-:-:S02]  /*3790*/  LOP3.LUT P3, RZ, R6, 0x1, RZ, 0xc0, !PT ;  /* 0x0000000106ff7812 */ /* 0x004fc4000786c0ff */
[----:B------:R-:W-:-:S04]  /*37a0*/  SEL R5, RZ, 0x1, P1 ;  /* 0x00000001ff057807 */ /* 0x000fc80000800000 */
[----:B------:R-:W-:Y:S02]  /*37b0*/  LOP3.LUT R10, R10, R5, RZ, 0x3c, !PT ;  /* 0x000000050a0a7212 */ /* 0x000fe400078e3cff */
[----:B---3--:R-:W-:-:S04]  /*37c0*/  SEL R2, RZ, 0x1, P0 ;  /* 0x00000001ff027807 */ /* 0x008fc80000000000 */
[----:B------:R-:W-:Y:S01]  /*37d0*/  LOP3.LUT R9, R9, R2, RZ, 0x3c, !PT ;  /* 0x0000000209097212 */ /* 0x000fe200078e3cff */
[----:B------:R-:W-:Y:S06]  /*37e0*/  @P3 BRA `(.L_x_67) ;  /* 0xfffffffc002c3947 */ /* 0x000fec000383ffff */
[----:B------:R-:W-:Y:S01]  /*37f0*/  ULEA UR4, UR5, UR6, 0x3 ;  /* 0x0000000605047291 */ /* 0x000fe2000f8e18ff */
[----:B------:R-:W-:-:S08]  /*3800*/  SHF.L.U32 R3, R12, 0x1f, RZ ;  /* 0x0000001f0c037819 */ /* 0x000fd000000006ff */
[----:B------:R-:W2:Y:S02]  /*3810*/  SYNCS.PHASECHK.TRANS64 P0, [UR4+0x190], R3 ;  /* 0x00019003ff0075a7 */ /* 0x000ea40008001004 */
[----:B--2---:R-:W-:Y:S05]  /*3820*/  @P0 BRA `(.L_x_68) ;  /* 0x0000000000080947 */ /* 0x004fea0003800000 */
[----:B------:R-:W2:Y:S02]  /*3830*/  SYNCS.PHASECHK.TRANS64.TRYWAIT P0, [UR4+0x190], R3 ;  /* 0x00019003ff0075a7 */ /* 0x000ea40008001104 */
[----:B--2---:R-:W-:Y:S05]  /*3840*/  @!P0 BRA `(.L_x_69) ;  /* 0x0000007000248947 */ /* 0x004fea0003800000 */
.L_x_68:
[----:B------:R-:W-:-:S04]  /*3850*/  UIADD3 UR7, UPT, UPT, UR5, 0x1, URZ ;  /* 0x0000000105077890 */ /* 0x000fc8000fffe0ff */
[----:B------:R-:W-:-:S04]  /*3860*/  UISETP.NE.AND UP0, UPT, UR7, 0x2, UPT ;  /* 0x000000020700788c */ /* 0x000fc8000bf05270 */
[----:B------:R-:W-:Y:S02]  /*3870*/  USEL UR8, URZ, 0x1, UP0 ;  /* 0x00000001ff087887 */ /* 0x000fe40008000000 */
[----:B------:R-:W-:-:S04]  /*3880*/  USEL UR7, UR7, URZ, UP0 ;  /* 0x000000ff07077287 */ /* 0x000fc80008000000 */
[----:B------:R-:W-:Y:S01]  /*3890*/  ULEA UR7, UR7, UR6, 0x3 ;  /* 0x0000000607077291 */ /* 0x000fe2000f8e18ff */
[----:B--2---:R-:W-:-:S04]  /*38a0*/  LOP3.LUT R3, R12, UR8, RZ, 0x3c, !PT ;  /* 0x000000080c037c12 */ /* 0x004fc8000f8e3cff */
[----:B------:R-:W-:-:S04]  /*38b0*/  SHF.L.U32 R0, R3, 0x1f, RZ ;  /* 0x0000001f03007819 */ /* 0x000fc800000006ff */
[----:B------:R-:W2:Y:S02]  /*38c0*/  SYNCS.PHASECHK.TRANS64 P0, [UR7+0x190], R0 ;  /* 0x00019000ff0075a7 */ /* 0x000ea40008001007 */
[----:B-12---:R-:W-:Y:S05]  /*38d0*/  @P0 EXIT ;  /* 0x000000000000094d */ /* 0x006fea0003800000 */
[----:B------:R-:W-:Y:S02]  /*38e0*/  SHF.L.U32 R3, R3, 0x1f, RZ ;  /* 0x0000001f03037819 */ /* 0x000fe400000006ff */
[----:B------:R-:W-:-:S07]  /*38f0*/  MOV R0, UR7 ;  /* 0x0000000700007c02 */ /* 0x000fce0008000f00 */
.L_x_70:
[----:B-1----:R1:W2:Y:S02]  /*3900*/  SYNCS.PHASECHK.TRANS64.TRYWAIT P0, [R0+URZ+0x190], R3 ;  /* 0x00019003000075a7 */ /* 0x0022a400080011ff */
[----:B--2---:R-:W-:Y:S05]  /*3910*/  @!P0 NANOSLEEP.SYNCS 0x989680 ;  /* 0x009896800000895d */ /* 0x004fea0003900000 */
[----:B------:R-:W2:Y:S02]  /*3920*/  @!P0 SYNCS.PHASECHK.TRANS64 P0, [R0+URZ+0x190], R3 ;  /* 0x00019003000085a7 */ /* 0x000ea400080010ff */
[----:B--2---:R-:W-:Y:S05]  /*3930*/  @P0 EXIT ;  /* 0x000000000000094d */ /* 0x004fea0003800000 */
[----:B------:R-:W-:Y:S05]  /*3940*/  BRA `(.L_x_70) ;  /* 0xfffffffc00ec7947 */ /* 0x000fea000383ffff */
.L_x_63:
[----:B------:R-:W-:Y:S05]  /*3950*/  BRA.U UP5, `(.L_x_71) ;  /* 0x0000000d05847547 */ /* 0x000fea000b800000 */
[----:B------:R-:W2:Y:S01]  /*3960*/  S2UR UR7, SR_CgaCtaId ;  /* 0x00000000000779c3 */ /* 0x000ea20000008800 */
[----:B------:R-:W-:Y:S01]  /*3970*/  UMOV UR4, 0x40 ;  /* 0x0000004000047882 */ /* 0x000fe20000000000 */
[----:B------:R-:W-:Y:S01]  /*3980*/  NOP ;  /* 0x0000000000007918 */ /* 0x000fe20000000000 */
[----:B------:R-:W-:Y:S01]  /*3990*/  UMOV UR6, 0x400 ;  /* 0x0000040000067882 */ /* 0x000fe20000000000 */
[----:B--2---:R-:W-:Y:S02]  /*39a0*/  ULEA UR5, UR7, UR4, 0x18 ;  /* 0x0000000407057291 */ /* 0x004fe4000f8ec0ff */
[----:B------:R-:W-:-:S07]  /*39b0*/  ULEA UR6, UR7, UR6, 0x18 ;  /* 0x0000000607067291 */ /* 0x000fce000f8ec0ff */
[----:B------:R-:W2:Y:S02]  /*39c0*/  LDS.U8 R0, [UR5+0x1c] ;  /* 0x00001c05ff007984 */ /* 0x000ea40008000000 */
[----:B--2---:R-:W-:-:S13]  /*39d0*/  ISETP.NE.AND P0, PT, R0, RZ, PT ;  /* 0x000000ff0000720c */ /* 0x004fda0003f05270 */
[----:B------:R-:W-:Y:S05]  /*39e0*/  @P0 BRA `(.L_x_72) ;  /* 0x0000000000580947 */ /* 0x000fea0003800000 */
[----:B------:R-:W-:-:S13]  /*39f0*/  ELECT P0, URZ, PT ;  /* 0x0000000000ff782f */ /* 0x000fda0003800000 */
[----:B------:R-:W-:Y:S05]  /*3a00*/  @!P0 BRA `(.L_x_73) ;  /* 0x0000000000608947 */ /* 0x000fea0003800000 */
[----:B------:R-:W-:Y:S01]  /*3a10*/  UMOV UR4, 0x10 ;  /* 0x0000001000047882 */ /* 0x000fe20000000000 */
[----:B------:R-:W-:Y:S01]  /*3a20*/  HFMA2 R0, -RZ, RZ, 0, 5.9604644775390625e-08 ;  /* 0x00000001ff007431 */ /* 0x000fe200000001ff */
[----:B------:R-:W-:-:S03]  /*3a30*/  MOV R3, 0xffff ;  /* 0x0000ffff00037802 */ /* 0x000fc60000000f00 */
[----:B------:R-:W-:Y:S04]  /*3a40*/  DEPBAR.LE SB2, 0x36 ;  /* 0x0000ad800000791a */ /* 0x000fe80000000000 */
[----:B------:R-:W2:Y:S02]  /*3a50*/  UTCATOMSWS.FIND_AND_SET.ALIGN UP0, UR4, UR4 ;  /* 0x00000004000475e3 */ /* 0x000ea40008000800 */
[----:B--2---:R-:W-:Y:S01]  /*3a60*/  MOV R4, UR4 ;  /* 0x0000000400047c02 */ /* 0x004fe20008000f00 */
[----:B------:R-:W-:Y:S06]  /*3a70*/  BRA.U UP0, `(.L_x_74) ;  /* 0x0000000100187547 */ /* 0x000fec000b800000 */
.L_x_75:
[----:B------:R-:W-:Y:S05]  /*3a80*/  NANOSLEEP 0x64 ;  /* 0x000000640000795d */ /* 0x000fea0003800000 */
[----:B------:R-:W-:-:S05]  /*3a90*/  UMOV UR4, 0x10 ;  /* 0x0000001000047882 */ /* 0x000fca0000000000 */
[----:B------:R-:W-:Y:S04]  /*3aa0*/  DEPBAR.LE SB2, 0x36 ;  /* 0x0000ad800000791a */ /* 0x000fe80000000000 */
[----:B------:R-:W2:Y:S02]  /*3ab0*/  UTCATOMSWS.FIND_AND_SET.ALIGN UP0, UR4, UR4 ;  /* 0x00000004000475e3 */ /* 0x000ea40008000800 */
[----:B--2---:R-:W-:Y:S01]  /*3ac0*/  MOV R4, UR4 ;  /* 0x0000000400047c02 */ /* 0x004fe20008000f00 */
[----:B------:R-:W-:Y:S05]  /*3ad0*/  BRA.U !UP0, `(.L_x_75) ;  /* 0xfffffffd08e87547 */ /* 0x000fea000b83ffff */
.L_x_74:
[-C--:B------:R-:W-:Y:S02]  /*3ae0*/  SHF.L.U32 R3, R3, R4.reuse, RZ ;  /* 0x0000000403037219 */ /* 0x080fe400000006ff */
[----:B------:R-:W-:Y:S01]  /*3af0*/  SHF.L.U32 R0, R0, R4, RZ ;  /* 0x0000000400007219 */ /* 0x000fe200000006ff */
[----:B------:R-:W-:Y:S02]  /*3b00*/  IMAD.SHL.U32 R4, R4, 0x20, RZ ;  /* 0x0000002004047824 */ /* 0x000fe400078e00ff */
[----:B------:R2:W-:Y:S04]  /*3b10*/  ATOMS.OR RZ, [UR5+0x14], R3 ;  /* 0x00001403ffff798c */ /* 0x0005e8000b000005 */
[----:B------:R2:W-:Y:S04]  /*3b20*/  ATOMS.OR RZ, [UR5+0x18], R0 ;  /* 0x00001800ffff798c */ /* 0x0005e8000b000005 */
[----:B------:R2:W-:Y:S01]  /*3b30*/  STS [UR6+0x230], R4 ;  /* 0x00023004ff007988 */ /* 0x0005e20008000806 */
[----:B------:R-:W-:Y:S05]  /*3b40*/  BRA `(.L_x_73) ;  /* 0x0000000000107947 */ /* 0x000fea0003800000 */
.L_x_72:
[----:B------:R-:W-:Y:S02]  /*3b50*/  MOV R0, 0xffffffff ;  /* 0xffffffff00007802 */ /* 0x000fe40000000f00 */
[----:B------:R-:W-:-:S03]  /*3b60*/  MOV R4, 0x3b90 ;  /* 0x00003b9000047802 */ /* 0x000fc60000000f00 */
[----:B------:R2:W-:Y:S04]  /*3b70*/  STS [UR6+0x230], R0 ;  /* 0x00023000ff007988 */ /* 0x0005e80008000806 */
[----:B-12--5:R-:W-:Y:S05]  /*3b80*/  CALL.REL.NOINC `($__internal_1_$__cuda_sm10x_tcgen05_guardrail_trap_phase_invalid_during_alloc) ;  /* 0x00000074006c7944 */ /* 0x026fea0003c00000 */
.L_x_73:
[----:B------:R-:W-:Y:S05]  /*3b90*/  WARPSYNC.ALL ;  /* 0x0000000000007948 */ /* 0x000fea0003800000 */
[----:B------:R-:W3:Y:S01]  /*3ba0*/  S2UR UR4, SR_CgaCtaId ;  /* 0x00000000000479c3 */ /* 0x000ee20000008800 */
[----:B------:R-:W-:Y:S01]  /*3bb0*/  UMOV UR13, 0x400 ;  /* 0x00000400000d7882 */ /* 0x000fe20000000000 */
[----:B------:R-:W-:-:S06]  /*3bc0*/  NOP ;  /* 0x0000000000007918 */ /* 0x000fcc0000000000 */
[----:B------:R-:W-:Y:S06]  /*3bd0*/  BAR.ARV 0x6, 0xa0 ;  /* 0x0182800000007b1d */ /* 0x000fec0000002000 */
[----:B------:R-:W4:Y:S01]  /*3be0*/  LDCU UR5, c[0x0][0x38c] ;  /* 0x00007180ff0577ac */ /* 0x000f220008000800 */
[----:B------:R-:W-:Y:S01]  /*3bf0*/  LOP3.LUT R2, R2, 0xffff, RZ, 0xc0, !PT ;  /* 0x0000ffff02027812 */ /* 0x000fe200078ec0ff */
[----:B------:R-:W-:Y:S01]  /*3c00*/  IMAD.MOV.U32 R11, RZ, RZ, 0x1 ;  /* 0x00000001ff0b7424 */ /* 0x000fe200078e00ff */
[----:B------:R-:W-:Y:S01]  /*3c10*/  CS2R R8, SRZ ;  /* 0x0000000000087805 */ /* 0x000fe2000001ff00 */
[----:B------:R-:W1:Y:S01]  /*3c20*/  LDCU UR8, c[0x0][0x38c] ;  /* 0x00007180ff0877ac */ /* 0x000e620008000800 */
[----:B------:R-:W-:Y:S01]  /*3c30*/  R2UR UR15, R2 ;  /* 0x00000000020f72ca */ /* 0x000fe200000e0000 */
[----:B------:R-:W-:Y:S01]  /*3c40*/  IMAD.MOV.U32 R10, RZ, RZ, RZ ;  /* 0x000000ffff0a7224 */ /* 0x000fe200078e00ff */
[----:B------:R-:W-:Y:S01]  /*3c50*/  UMOV UR18, URZ ;  /* 0x000000ff00127c82 */ /* 0x000fe20008000000 */
[----:B------:R-:W-:Y:S01]  /*3c60*/  UMOV UR10, URZ ;  /* 0x000000ff000a7c82 */ /* 0x000fe20008000000 */
[----:B---3--:R-:W-:Y:S01]  /*3c70*/  ULEA UR13, UR4, UR13, 0x18 ;  /* 0x0000000d040d7291 */ /* 0x008fe2000f8ec0ff */
[----:B------:R-:W-:Y:S01]  /*3c80*/  UMOV UR20, 0x0 ;  /* 0x0000000000147882 */ /* 0x000fe20000000000 */
[----:B------:R-:W-:-:S02]  /*3c90*/  UMOV UR21, 0x4400490 ;  /* 0x0440049000157882 */ /* 0x000fc40000000000 */
[----:B------:R-:W-:Y:S02]  /*3ca0*/  UIADD3 UR6, UPT, UPT, UR13, 0x8800, URZ ;  /* 0x000088000d067890 */ /* 0x000fe4000fffe0ff */
[----:B------:R-:W-:Y:S02]  /*3cb0*/  UIADD3 UR7, UPT, UPT, UR13, 0x12000, URZ ;  /* 0x000120000d077890 */ /* 0x000fe4000fffe0ff */
[----:B----4-:R-:W-:Y:S01]  /*3cc0*/  UIADD3 UR5, UPT, UPT, UR5, 0xf, URZ ;  /* 0x0000000f05057890 */ /* 0x010fe2000fffe0ff */
[----:B--2---:R-:W2:Y:S01]  /*3cd0*/  LDS R0, [UR13+0x230] ;  /* 0x0002300dff007984 */ /* 0x004ea20008000800 */
[----:B------:R-:W-:Y:S02]  /*3ce0*/  USHF.R.U32.HI UR6, URZ, 0x4, UR6 ;  /* 0x00000004ff067899 */ /* 0x000fe40008011606 */
[----:B------:R-:W-:Y:S02]  /*3cf0*/  USHF.R.S32.HI UR4, URZ, 0x1f, UR5 ;  /* 0x0000001fff047899 */ /* 0x000fe40008011405 */
[----:B------:R-:W-:-:S02]  /*3d00*/  ULOP3.LUT UR6, UR6, 0x3fff, URZ, 0xc0, !UPT ;  /* 0x00003fff06067892 */ /* 0x000fc4000f8ec0ff */
[----:B------:R-:W-:Y:S02]  /*3d10*/  ULEA.HI UR4, UR4, UR5, URZ, 0x4 ;  /* 0x0000000504047291 */ /* 0x000fe4000f8f20ff */
[----:B------:R-:W-:Y:S02]  /*3d20*/  USHF.R.U32.HI UR5, URZ, 0x4, UR7 ;  /* 0x00000004ff057899 */ /* 0x000fe40008011607 */
[----:B------:R-:W-:Y:S02]  /*3d30*/  USHF.R.S32.HI UR22, URZ, 0x4, UR4 ;  /* 0x00000004ff167899 */ /* 0x000fe40008011404 */
[----:B------:R-:W-:Y:S02]  /*3d40*/  ULOP3.LUT UR5, UR5, 0x3fff, URZ, 0xc0, !UPT ;  /* 0x00003fff05057892 */ /* 0x000fe4000f8ec0ff */
[----:B------:R-:W-:Y:S02]  /*3d50*/  UISETP.LT.AND UP0, UPT, UR22, 0x1, UPT ;  /* 0x000000011600788c */ /* 0x000fe4000bf01270 */
[----:B------:R-:W-:-:S02]  /*3d60*/  ULOP3.LUT UR16, UR6, 0x10000, URZ, 0xfc, !UPT ;  /* 0x0001000006107892 */ /* 0x000fc4000f8efcff */
[----:B------:R-:W-:Y:S02]  /*3d70*/  USEL UR23, UR22, 0x1, !UP0 ;  /* 0x0000000116177887 */ /* 0x000fe4000c000000 */
[----:B------:R-:W-:Y:S02]  /*3d80*/  ULOP3.LUT UR17, UR5, 0x10000, URZ, 0xfc, !UPT ;  /* 0x0001000005117892 */ /* 0x000fe4000f8efcff */
[----:B------:R-:W-:Y:S02]  /*3d90*/  UIADD3 UR23, UPT, UPT, -UR23, URZ, URZ ;  /* 0x000000ff17177290 */ /* 0x000fe4000fffe1ff */
[----:B-1----:R-:W-:Y:S01]  /*3da0*/  UISETP.GE.AND UP4, UPT, UR8, 0x1, UPT ;  /* 0x000000010800788c */ /* 0x002fe2000bf86270 */
[----:B--2---:R-:W-:-:S15]  /*3db0*/  R2UR UR24, R0 ;  /* 0x00000000001872ca */ /* 0x004fde00000e0000 */
.L_x_82:
[----:B------:R-:W-:Y:S02]  /*3dc0*/  LEA R0, R10, UR13, 0x3 ;  /* 0x0000000d0a007c11 */ /* 0x000fe4000f8e18ff */
[----:B------:R-:W-:Y:S02]  /*3dd0*/  SHF.L.U32 R5, R9, 0x1f, RZ ;  /* 0x0000001f09057819 */ /* 0x000fe400000006ff */
[----:B------:R-:W-:Y:S01]  /*3de0*/  PLOP3.LUT P0, PT, PT, PT, UP4, 0x80, 0x8 ;  /* 0x000000000008781c */ /* 0x000fe20003f0f048 */
[----:B------:R-:W-:Y:S01]  /*3df0*/  VIADD R3, R0, 0x190 ;  /* 0x0000019000037836 */ /* 0x000fe20000000000 */
[----:B-1----:R-:W1:Y:S02]  /*3e00*/  SYNCS.PHASECHK.TRANS64.TRYWAIT P1, [R0+URZ+0x180], R5 ;  /* 0x00018005000075a7 */ /* 0x002e6400080211ff */
[----:B-1-3--:R-:W-:Y:S09]  /*3e10*/  @!P1 BRA `(.L_x_76) ;  /* 0x0000006800c89947 */ /* 0x00aff20003800000 */
.L_x_199:
[----:B------:R-:W-:Y:S01]  /*3e20*/  LEA R4, R10, UR13, 0x4 ;  /* 0x0000000d0a047c11 */ /* 0x000fe2000f8e20ff */
[----:B------:R-:W-:Y:S01]  /*3e30*/  @UP4 ULEA UR4, UR10, UR13, 0x3 ;  /* 0x0000000d0a044291 */ /* 0x000fe2000f8e18ff */
[----:B------:R-:W-:Y:S01]  /*3e40*/  PLOP3.LUT P2, PT, PT, PT, PT, 0x80, 0x8 ;  /* 0x000000000008781c */ /* 0x000fe20003f4f070 */
[----:B------:R-:W-:Y:S01]  /*3e50*/  ULEA UR19, UR18, UR13, 0x3 ;  /* 0x0000000d12137291 */ /* 0x000fe2000f8e18ff */
[----:B------:R-:W-:Y:S02]  /*3e60*/  PRMT R3, RZ, 0x654, R3 ;  /* 0x00000654ff037816 */ /* 0x000fe40000000003 */
[----:B-1----:R-:W1:Y:S01]  /*3e70*/  LDS.128 R4, [R4+0x210] ;  /* 0x0002100004047984 */ /* 0x002e620000000c00 */
[----:B------:R-:W-:Y:S02]  /*3e80*/  @P0 SHF.L.U32 R2, R8, 0x1f, RZ ;  /* 0x0000001f08020819 */ /* 0x000fe400000006ff */
[----:B------:R-:W-:Y:S01]  /*3e90*/  SHF.L.U32 R0, R11, 0x1f, RZ ;  /* 0x0000001f0b007819 */ /* 0x000fe200000006ff */
[----:B------:R-:W-:Y:S01]  /*3ea0*/  @!PT LDS RZ, [RZ] ;  /* 0x00000000fffff984 */ /* 0x000fe20000000800 */
[----:B------:R-:W-:Y:S01]  /*3eb0*/  @!PT LDS RZ, [RZ] ;  /* 0x00000000fffff984 */ /* 0x000fe20000000800 */
[----:B------:R-:W-:Y:S01]  /*3ec0*/  @!PT LDS RZ, [RZ] ;  /* 0x00000000fffff984 */ /* 0x000fe20000000800 */
[----:B------:R-:W-:Y:S01]  /*3ed0*/  @!PT LDS RZ, [RZ] ;  /* 0x00000000fffff984 */ /* 0x000fe20000000800 */
[----:B------:R2:W-:Y:S06]  /*3ee0*/  MEMBAR.ALL.CTA ;  /* 0x0000000000007992 */ /* 0x0005ec0000008000 */
[----:B--2---:R-:W2:Y:S02]  /*3ef0*/  FENCE.VIEW.ASYNC.S ;  /* 0x00000000000073c6 */ /* 0x004ea40000000000 */
[----:B--2---:R2:W-:Y:S01]  /*3f00*/  SYNCS.ARRIVE.TRANS64.RED.A1T0 RZ, [R3+URZ], RZ ;  /* 0x000000ff03ff79a7 */ /* 0x0045e200081004ff */
[----:B------:R2:W3:Y:S01]  /*3f10*/  @P0 SYNCS.PHASECHK.TRANS64.TRYWAIT P2, [UR4], R2 ;  /* 0x00000002ff0005a7 */ /* 0x0004e20008041104 */
[----:B-1----:R-:W-:Y:S01]  /*3f20*/  LOP3.LUT P1, RZ, R6, 0x1, RZ, 0xc0, !PT ;  /* 0x0000000106ff7812 */ /* 0x002fe2000782c0ff */
[----:B------:R-:W1:Y:S02]  /*3f30*/  SYNCS.PHASECHK.TRANS64.TRYWAIT P0, [UR19+0x1c0], R0 ;  /* 0x0001c000ff0075a7 */ /* 0x000e640008001113 */
[----:B-123--:R-:W-:Y:S10]  /*3f40*/  @!P0 BRA `(.L_x_77) ;  /* 0x0000006800908947 */ /* 0x00eff40003800000 */
.L_x_201:
[----:B------:R-:W-:Y:S01]  /*3f50*/  IADD3 R10, PT, PT, R10, 0x1, RZ ;  /* 0x000000010a0a7810 */ /* 0x000fe20007ffe0ff */
[----:B------:R-:W-:Y:S06]  /*3f60*/  BRA.U !UP4, `(.L_x_78) ;  /* 0x000000010ca07547 */ /* 0x000fec000b800000 */
[----:B------:R-:W-:Y:S02]  /*3f70*/  ULEA.HI UR4, UR18, UR18, URZ, 0x1 ;  /* 0x0000001212047291 */ /* 0x000fe4000f8f08ff */
[----:B------:R-:W-:Y:S02]  /*3f80*/  UPLOP3.LUT UP2, UPT, UPT, UPT, UPT, 0x40, 0x4 ;  /* 0x000000000004789c */ /* 0x000fe40003f4e870 */
[----:B------:R-:W-:Y:S02]  /*3f90*/  USHF.L.U32 UR5, UR4, 0x7, URZ ;  /* 0x0000000704057899 */ /* 0x000fe400080006ff */
[----:B------:R-:W-:Y:S02]  /*3fa0*/  ULOP3.LUT UR14, UR4, 0xffe, URZ, 0xc0, !UPT ;  /* 0x00000ffe040e7892 */ /* 0x000fe4000f8ec0ff */
[----:B------:R-:W-:Y:S02]  /*3fb0*/  ULOP3.LUT UR4, UR5, 0xffffff00, URZ, 0xc0, !UPT ;  /* 0xffffff0005047892 */ /* 0x000fe4000f8ec0ff */
[----:B------:R-:W-:-:S02]  /*3fc0*/  UIADD3 UR14, UPT, UPT, -UR14, UR18, URZ ;  /* 0x000000120e0e7290 */ /* 0x000fc4000fffe1ff */
[----:B------:R-:W-:Y:S01]  /*3fd0*/  UIADD3 UR4, UPT, UPT, UR24, UR4, URZ ;  /* 0x0000000418047290 */ /* 0x000fe2000fffe0ff */
[----:B------:R-:W-:Y:S01]  /*3fe0*/  UMOV UR12, UR23 ;  /* 0x00000017000c7c82 */ /* 0x000fe20008000000 */
[----:B------:R-:W-:Y:S02]  /*3ff0*/  UMOV UR11, UR22 ;  /* 0x00000016000b7c82 */ /* 0x000fe40008000000 */
[----:B------:R-:W-:Y:S01]  /*4000*/  ULEA UR14, UR14, UR4, 0x14 ;  /* 0x000000040e0e7291 */ /* 0x000fe2000f8ea0ff */
[----:B------:R-:W-:-:S11]  /*4010*/  UMOV UR5, UR10 ;  /* 0x0000000a00057c82 */ /* 0x000fd60008000000 */
.L_x_81:
[----:B------:R-:W-:Y:S02]  /*4020*/  UIADD3 UR12, UPT, UPT, UR12, 0x1, URZ ;  /* 0x000000010c0c7890 */ /* 0x000fe4000fffe0ff */
[----:B--2---:R-:W-:Y:S02]  /*4030*/  ULEA UR6, UR5, UR13, 0x3 ;  /* 0x0000000d05067291 */ /* 0x004fe4000f8e18ff */
[----:B------:R-:W-:Y:S01]  /*4040*/  UISETP.NE.AND UP3, UPT, UR12, URZ, UPT ;  /* 0x000000ff0c00728c */ /* 0x000fe2000bf65270 */
[----:B---3--:R-:W-:Y:S10]  /*4050*/  @P2 BRA `(.L_x_79) ;  /* 0x00000000000c2947 */ /* 0x008ff40003800000 */
[----:B-1----:R-:W-:Y:S04]  /*4060*/  SHF.L.U32 R3, R8, 0x1f, RZ ;  /* 0x0000001f08037819 */ /* 0x002fe800000006ff */
[----:B------:R-:W1:Y:S02]  /*4070*/  SYNCS.PHASECHK.TRANS64.TRYWAIT P0, [UR6], R3 ;  /* 0x00000003ff0075a7 */ /* 0x000e640008001106 */
[----:B-1----:R-:W-:Y:S05]  /*4080*/  @!P0 BRA `(.L_x_80) ;  /* 0x0000006800588947 */ /* 0x002fea0003800000 */
.L_x_79:
[----:B------:R-:W-:Y:S01]  /*4090*/  UISETP.NE.AND UP0, UPT, UR11, 0x1, UPT ;  /* 0x000000010b00788c */ /* 0x000fe2000bf05270 */
[----:B------:R-:W-:Y:S01]  /*40a0*/  PLOP3.LUT P2, PT, PT, PT, PT, 0x80, 0x8 ;  /* 0x000000000008781c */ /* 0x000fe20003f4f070 */
[----:B------:R-:W-:Y:S02]  /*40b0*/  UIADD3 UR4, UPT, UPT, UR5, 0x1, URZ ;  /* 0x0000000105047890 */ /* 0x000fe4000fffe0ff */
[----:B------:R-:W-:Y:S02]  /*40c0*/  ULEA UR8, UR5, UR17, 0x9 ;  /* 0x0000001105087291 */ /* 0x000fe4000f8e48ff */
[----:B------:R-:W-:Y:S01]  /*40d0*/  UISETP.NE.AND UP1, UPT, UR4, 0x13, UPT ;  /* 0x000000130400788c */ /* 0x000fe2000bf25270 */
[----:B------:R-:W-:Y:S01]  /*40e0*/  PLOP3.LUT P0, PT, PT, PT, UP0, 0x80, 0x8 ;  /* 0x000000000008781c */ /* 0x000fe20003f0f008 */
[----:B------:R-:W-:Y:S02]  /*40f0*/  UIADD3 UR11, UPT, UPT, UR11, -0x1, URZ ;  /* 0xffffffff0b0b7890 */ /* 0x000fe4000fffe0ff */
[----:B------:R-:W-:Y:S02]  /*4100*/  USEL UR7, URZ, 0x1, UP1 ;  /* 0x00000001ff077887 */ /* 0x000fe40008800000 */
[----:B------:R-:W-:Y:S01]  /*4110*/  USEL UR10, UR4, URZ, UP1 ;  /* 0x000000ff040a7287 */ /* 0x000fe20008800000 */
[----:B------:R-:W-:Y:S03]  /*4120*/  UMOV UR9, 0xc0004010 ;  /* 0xc000401000097882 */ /* 0x000fe60000000000 */
[----:B------:R-:W-:Y:S01]  /*4130*/  @UP0 ULEA UR4, UR10, UR13, 0x3 ;  /* 0x0000000d0a040291 */ /* 0x000fe2000f8e18ff */
[----:B------:R-:W-:Y:S01]  /*4140*/  LOP3.LUT R8, R8, UR7, RZ, 0x3c, !PT ;  /* 0x0000000708087c12 */ /* 0x000fe2000f8e3cff */
[----:B------:R-:W-:Y:S03]  /*4150*/  UMOV UR7, 0xc0004010 ;  /* 0xc000401000077882 */ /* 0x000fe60000000000 */
[----:B-1----:R-:W-:Y:S04]  /*4160*/  @P0 SHF.L.U32 R0, R8, 0x1f, RZ ;  /* 0x0000001f08000819 */ /* 0x002fe800000006ff */
[----:B------:R2:W3:Y:S01]  /*4170*/  @P0 SYNCS.PHASECHK.TRANS64.TRYWAIT P2, [UR4], R0 ;  /* 0x00000000ff0005a7 */ /* 0x0004e20008041104 */
[----:B------:R-:W-:Y:S02]  /*4180*/  UIADD3 UR4, UPT, UPT, UR6, 0x98, URZ ;  /* 0x0000009806047890 */ /* 0x000fe4000fffe0ff */
[----:B------:R-:W-:Y:S03]  /*4190*/  ULEA UR6, UR5, UR16, 0x7 ;  /* 0x0000001005067291 */ /* 0x000fe6000f8e38ff */
[----:B------:R-:W-:Y:S06]  /*41a0*/  UMOV UR5, UR10 ;  /* 0x0000000a00057c82 */ /* 0x000fec0008000000 */
[----:B------:R2:W-:Y:S01]  /*41b0*/  UTCHMMA gdesc[UR6], gdesc[UR8], tmem[UR14], tmem[UR20], idesc[UR21], UP2 ;  /* 0x00ff1408060075ea */ /* 0x0005e2000900000e */
[----:B------:R-:W-:Y:S01]  /*41c0*/  UPLOP3.LUT UP2, UPT, UPT, UPT, UPT, 0x80, 0x8 ;  /* 0x000000000008789c */ /* 0x000fe20003f4f070 */
[----:B------:R2:W-:Y:S01]  /*41d0*/  UTCBAR.MULTICAST [UR4], URZ, UR15 ;  /* 0x000000ff040073e9 */ /* 0x0005e2000800080f */
[----:B------:R-:W-:Y:S09]  /*41e0*/  BRA.U UP3, `(.L_x_81) ;  /* 0xfffffffd038c7547 */ /* 0x000ff2000b83ffff */
.L_x_78:
[----:B--2---:R-:W-:Y:S01]  /*41f0*/  UIADD3 UR4, UPT, UPT, UR18, 0x1, URZ ;  /* 0x0000000112047890 */ /* 0x004fe2000fffe0ff */
[C---:B------:R-:W-:Y:S01]  /*4200*/  ISETP.NE.AND P0, PT, R10.reuse, 0x2, PT ;  /* 0x000000020a00780c */ /* 0x040fe20003f05270 */
[----:B------:R-:W-:Y:S02]  /*4210*/  UIADD3 UR5, UPT, UPT, UR19, 0x1a0, URZ ;  /* 0x000001a013057890 */ /* 0x000fe4000fffe0ff */
[----:B------:R-:W-:Y:S01]  /*4220*/  UISETP.NE.AND UP0, UPT, UR4, 0x4, UPT ;  /* 0x000000040400788c */ /* 0x000fe2000bf05270 */
[----:B-1----:R-:W-:Y:S02]  /*4230*/  SEL R0, RZ, 0x1, P0 ;  /* 0x00000001ff007807 */ /* 0x002fe40000000000 */
[----:B------:R-:W-:Y:S01]  /*4240*/  SEL R10, R10, RZ, P0 ;  /* 0x000000ff0a0a7207 */ /* 0x000fe20000000000 */
[----:B------:R-:W-:Y:S01]  /*4250*/  USEL UR6, URZ, 0x1, UP0 ;  /* 0x00000001ff067887 */ /* 0x000fe20008000000 */
[----:B------:R-:W-:Y:S01]  /*4260*/  LOP3.LUT R9, R9, R0, RZ, 0x3c, !PT ;  /* 0x0000000009097212 */ /* 0x000fe200078e3cff */
[----:B------:R-:W-:Y:S01]  /*4270*/  USEL UR18, UR4, URZ, UP0 ;  /* 0x000000ff04127287 */ /* 0x000fe20008000000 */
[----:B------:R1:W-:Y:S03]  /*4280*/  UTCBAR [UR5], URZ ;  /* 0x000000ff050073e9 */ /* 0x0003e600080000ff */
[----:B------:R-:W-:Y:S01]  /*4290*/  LOP3.LUT R11, R11, UR6, RZ, 0x3c, !PT ;  /* 0x000000060b0b7c12 */ /* 0x000fe2000f8e3cff */
[----:B------:R-:W-:Y:S07]  /*42a0*/  @P1 BRA `(.L_x_82) ;  /* 0xfffffff800c41947 */ /* 0x000fee000383ffff */
[----:B------:R-:W2:Y:S01]  /*42b0*/  S2UR UR8, SR_CgaCtaId ;  /* 0x00000000000879c3 */ /* 0x000ea20000008800 */
[----:B------:R-:W-:Y:S01]  /*42c0*/  ELECT P0, URZ, PT ;  /* 0x0000000000ff782f */ /* 0x000fe20003800000 */
[----:B------:R-:W-:Y:S01]  /*42d0*/  IMAD.MOV.U32 R0, RZ, RZ, 0x1 ;  /* 0x00000001ff007424 */ /* 0x000fe200078e00ff */
[----:B------:R-:W-:Y:S01]  /*42e0*/  UIADD3 UR13, UPT, UPT, UR13, 0x1c0, URZ ;  /* 0x000001c00d0d7890 */ /* 0x000fe2000fffe0ff */
[----:B------:R-:W-:Y:S01]  /*42f0*/  SHF.L.U32 R3, R11, 0x1f, RZ ;  /* 0x0000001f0b037819 */ /* 0x000fe200000006ff */
[----:B------:R-:W-:-:S03]  /*4300*/  UMOV UR4, 0x40 ;  /* 0x0000004000047882 */ /* 0x000fc60000000000 */
[----:B------:R-:W-:Y:S01]  /*4310*/  UVIRTCOUNT.DEALLOC.SMPOOL 0x80 ;  /* 0x000000800000784c */ /* 0x000fe20000000000 */
[----:B--2---:R-:W-:Y:S02]  /*4320*/  ULEA UR8, UR8, UR4, 0x18 ;  /* 0x0000000408087291 */ /* 0x004fe4000f8ec0ff */
[----:B------:R-:W-:-:S07]  /*4330*/  ULEA UR4, UR18, UR13, 0x3 ;  /* 0x0000000d12047291 */ /* 0x000fce000f8e18ff */
[----:B------:R2:W-:Y:S02]  /*4340*/  @P0 STS.U8 [UR8+0x1c], R0 ;  /* 0x00001c00ff000988 */ /* 0x0005e40008000008 */
[----:B------:R-:W4:Y:S02]  /*4350*/  SYNCS.PHASECHK.TRANS64.TRYWAIT P0, [UR4], R3 ;  /* 0x00000003ff0075a7 */ /* 0x000f240008001104 */
[----:B--2-4-:R-:W-:Y:S05]  /*4360*/  @!P0 BRA `(.L_x_83) ;  /* 0x0000006400b88947 */ /* 0x014fea0003800000 */
.L_x_204:
[----:B------:R-:W-:-:S04]  /*4370*/  UIADD3 UR4, UPT, UPT, UR18, 0x1, URZ ;  /* 0x0000000112047890 */ /* 0x000fc8000fffe0ff */
[----:B------:R-:W-:-:S04]  /*4380*/  UISETP.NE.AND UP0, UPT, UR4, 0x4, UPT ;  /* 0x000000040400788c */ /* 0x000fc8000bf05270 */
[----:B------:R-:W-:Y:S02]  /*4390*/  USEL UR6, URZ, 0x1, UP0 ;  /* 0x00000001ff067887 */ /* 0x000fe40008000000 */
[----:B------:R-:W-:-:S04]  /*43a0*/  USEL UR4, UR4, URZ, UP0 ;  /* 0x000000ff04047287 */ /* 0x000fc80008000000 */
[----:B-1----:R-:W-:Y:S01]  /*43b0*/  ULEA UR5, UR4, UR13, 0x3 ;  /* 0x0000000d04057291 */ /* 0x002fe2000f8e18ff */
[----:B------:R-:W-:-:S04]  /*43c0*/  LOP3.LUT R2, R11, UR6, RZ, 0x3c, !PT ;  /* 0x000000060b027c12 */ /* 0x000fc8000f8e3cff */
[----:B--2---:R-:W-:-:S04]  /*43d0*/  SHF.L.U32 R3, R2, 0x1f, RZ ;  /* 0x0000001f02037819 */ /* 0x004fc800000006ff */
[----:B------:R-:W1:Y:S02]  /*43e0*/  SYNCS.PHASECHK.TRANS64.TRYWAIT P0, [UR5], R3 ;  /* 0x00000003ff0075a7 */ /* 0x000e640008001105 */
[----:B-1----:R-:W-:Y:S05]  /*43f0*/  @!P0 BRA `(.L_x_84) ;  /* 0x0000006400ac8947 */ /* 0x002fea0003800000 */
.L_x_206:
        /* <DEDUP_REMOVED lines=9> */
.L_x_208:
[----:B------:R-:W-:-:S04]  /*4490*/  UIADD3 UR4, UPT, UPT, UR4, 0x1, URZ ;  /* 0x0000000104047890 */ /* 0x000fc8000fffe0ff */
[----:B------:R-:W-:-:S04]  /*44a0*/  UISETP.NE.AND UP0, UPT, UR4, 0x4, UPT ;  /* 0x000000040400788c */ /* 0x000fc8000bf05270 */
[----:B------:R-:W-:Y:S02]  /*44b0*/  USEL UR5, URZ, 0x1, UP0 ;  /* 0x00000001ff057887 */ /* 0x000fe40008000000 */
[----:B------:R-:W-:-:S04]  /*44c0*/  USEL UR4, UR4, URZ, UP0 ;  /* 0x000000ff04047287 */ /* 0x000fc80008000000 */
[----:B------:R-:W-:Y:S01]  /*44d0*/  ULEA UR4, UR4, UR13, 0x3 ;  /* 0x0000000d04047291 */ /* 0x000fe2000f8e18ff */
[----:B-1----:R-:W-:-:S04]  /*44e0*/  LOP3.LUT R3, R2, UR5, RZ, 0x3c, !PT ;  /* 0x0000000502037c12 */ /* 0x002fc8000f8e3cff */
[----:B------:R-:W-:-:S04]  /*44f0*/  SHF.L.U32 R3, R3, 0x1f, RZ ;  /* 0x0000001f03037819 */ /* 0x000fc800000006ff */
[----:B------:R-:W1:Y:S02]  /*4500*/  SYNCS.PHASECHK.TRANS64.TRYWAIT P0, [UR4], R3 ;  /* 0x00000003ff0075a7 */ /* 0x000e640008001104 */
[----:B-1----:R-:W-:Y:S05]  /*4510*/  @!P0 BRA `(.L_x_86) ;  /* 0x0000006400948947 */ /* 0x002fea0003800000 */
.L_x_210:
[----:B------:R-:W-:Y:S01]  /*4520*/  NOP ;  /* 0x0000000000007918 */ /* 0x000fe20000000000 */
[----:B-1----:R-:W1:Y:S01]  /*4530*/  LDS R0, [UR8+0x14] ;  /* 0x00001408ff007984 */ /* 0x002e620008000800 */
[----:B------:R-:W-:Y:S01]  /*4540*/  ULOP3.LUT UR4, UR24, 0xffff, URZ, 0xc0, !UPT ;  /* 0x0000ffff18047892 */ /* 0x000fe2000f8ec0ff */
[----:B------:R-:W-:Y:S01]  /*4550*/  UMOV UR5, 0xffff ;  /* 0x0000ffff00057882 */ /* 0x000fe20000000000 */
[----:B------:R-:W-:Y:S02]  /*4560*/  UMOV UR6, 0x1 ;  /* 0x0000000100067882 */ /* 0x000fe40000000000 */
[----:B------:R-:W-:-:S04]  /*4570*/  USHF.R.U32.HI UR4, URZ, 0x5, UR4 ;  /* 0x00000005ff047899 */ /* 0x000fc80008011604 */
[----:B------:R-:W-:Y:S02]  /*4580*/  USHF.L.U32 UR5, UR5, UR4, URZ ;  /* 0x0000000405057299 */ /* 0x000fe400080006ff */
[----:B------:R-:W-:-:S04]  /*4590*/  USHF.L.U32 UR4, UR6, UR4, URZ ;  /* 0x0000000406047299 */ /* 0x000fc800080006ff */
[----:B-1----:R-:W-:-:S04]  /*45a0*/  LOP3.LUT R0, R0, UR5, RZ, 0xc0, !PT ;  /* 0x0000000500007c12 */ /* 0x002fc8000f8ec0ff */
[----:B------:R-:W-:-:S13]  /*45b0*/  ISETP.NE.AND P0, PT, R0, UR5, PT ;  /* 0x0000000500007c0c */ /* 0x000fda000bf05270 */
[----:B------:R-:W-:Y:S05]  /*45c0*/  @P0 BRA `(.L_x_87) ;  /* 0x0000000000580947 */ /* 0x000fea0003800000 */
[----:B------:R-:W1:Y:S02]  /*45d0*/  LDS R0, [UR8+0x18] ;  /* 0x00001808ff007984 */ /* 0x000e640008000800 */
[----:B-1----:R-:W-:-:S04]  /*45e0*/  LOP3.LUT R0, R0, UR4, RZ, 0xc0, !PT ;  /* 0x0000000400007c12 */ /* 0x002fc8000f8ec0ff */
[----:B------:R-:W-:-:S13]  /*45f0*/  ISETP.NE.AND P0, PT, R0, UR4, PT ;  /* 0x0000000400007c0c */ /* 0x000fda000bf05270 */
[----:B------:R-:W-:Y:S05]  /*4600*/  @P0 BRA `(.L_x_88) ;  /* 0x00000000003c0947 */ /* 0x000fea0003800000 */
[----:B------:R-:W1:Y:S01]  /*4610*/  S2R R2, SR_LANEID ;  /* 0x0000000000027919 */ /* 0x000e620000000000 */
[----:B------:R-:W-:Y:S01]  /*4620*/  ULOP3.LUT UR5, URZ, UR5, URZ, 0x33, !UPT ;  /* 0x00000005ff057292 */ /* 0x000fe2000f8e33ff */
[----:B------:R-:W-:Y:S01]  /*4630*/  LOP3.LUT R4, RZ, UR4, RZ, 0x33, !PT ;  /* 0x00000004ff047c12 */ /* 0x000fe2000f8e33ff */
[----:B------:R-:W-:Y:S02]  /*4640*/  VOTEU.ANY UR4, UPT, PT ;  /* 0x0000000000047886 */ /* 0x000fe400038e0100 */
[----:B------:R-:W-:Y:S01]  /*4650*/  UFLO.U32 UR4, UR4 ;  /* 0x00000004000472bd */ /* 0x000fe200080e0000 */
[----:B------:R-:W2:Y:S01]  /*4660*/  REDUX UR6, R4 ;  /* 0x00000000040673c4 */ /* 0x000ea20000000000 */
[----:B------:R-:W-:-:S06]  /*4670*/  IMAD.U32 R0, RZ, RZ, UR5 ;  /* 0x00000005ff007e24 */ /* 0x000fcc000f8e00ff */
[----:B------:R4:W-:Y:S01]  /*4680*/  UTCATOMSWS.AND URZ, UR5 ;  /* 0x0000000500ff79e3 */ /* 0x0009e20008000000 */
[----:B------:R-:W3:Y:S01]  /*4690*/  REDUX UR7, R0 ;  /* 0x00000000000773c4 */ /* 0x000ee20000000000 */
[----:B-1----:R-:W-:Y:S01]  /*46a0*/  ISETP.EQ.U32.AND P0, PT, R2, UR4, PT ;  /* 0x0000000402007c0c */ /* 0x002fe2000bf02070 */
[----:B--2---:R-:W-:Y:S01]  /*46b0*/  IMAD.U32 R2, RZ, RZ, UR6 ;  /* 0x00000006ff027e24 */ /* 0x004fe2000f8e00ff */
[----:B---3--:R-:W-:-:S11]  /*46c0*/  MOV R3, UR7 ;  /* 0x0000000700037c02 */ /* 0x008fd60008000f00 */
[----:B------:R4:W-:Y:S04]  /*46d0*/  @P0 ATOMS.AND RZ, [UR8+0x14], R3 ;  /* 0x00001403ffff098c */ /* 0x0009e8000a800008 */
[----:B------:R4:W-:Y:S01]  /*46e0*/  @P0 ATOMS.AND RZ, [UR8+0x18], R2 ;  /* 0x00001802ffff098c */ /* 0x0009e2000a800008 */
[----:B------:R-:W-:Y:S05]  /*46f0*/  BRA `(.L_x_89) ;  /* 0x0000000000147947 */ /* 0x000fea0003800000 */
.L_x_88:
[----:B------:R-:W-:Y:S02]  /*4700*/  MOV R2, 0x4720 ;  /* 0x0000472000027802 */ /* 0x000fe40000000f00 */
[----:B---3-5:R-:W-:Y:S05]  /*4710*/  CALL.REL.NOINC `($__internal_0_$__cuda_sm10x_tcgen05_guardrail_trap_col_being_dealloced_not_returned_by_alloc) ;  /* 0x00000068007c7944 */ /* 0x028fea0003c00000 */
[----:B------:R-:W-:Y:S05]  /*4720*/  BRA `(.L_x_89) ;  /* 0x0000000000087947 */ /* 0x000fea0003800000 */
.L_x_87:
[----:B------:R-:W-:Y:S02]  /*4730*/  MOV R2, 0x4750 ;  /* 0x0000475000027802 */ /* 0x000fe40000000f00 */
[----:B---3-5:R-:W-:Y:S05]  /*4740*/  CALL.REL.NOINC `($__internal_2_$__cuda_sm10x_tcgen05_guardrail_trap_unallocated_columns_being_dealloced) ;  /* 0x0000006800887944 */ /* 0x028fea0003c00000 */
.L_x_89:
[----:B------:R-:W-:Y:S01]  /*4750*/  NOP ;  /* 0x0000000000007918 */ /* 0x000fe20000000000 */
[----:B----4-:R-:W-:Y:S05]  /*4760*/  EXIT ;  /* 0x000000000000794d */ /* 0x010fea0003800000 */
.L_x_71:
[----:B------:R-:W-:-:S09]  /*4770*/  UISETP.NE.OR UP0, UPT, UR18, 0x3, !UP3 ;  /* 0x000000031200788c */ /* 0x000fd2000df05670 */
[----:B------:R-:W-:Y:S05]  /*4780*/  BRA.U UP0, `(.L_x_90) ;  /* 0x0000001100887547 */ /* 0x000fea000b800000 */
[----:B------:R-:W2:Y:S01]  /*4790*/  LDCU.64 UR4, c[0x0][0x888] ;  /* 0x00011100ff0477ac */ /* 0x000ea20008000a00 */
[----:B------:R-:W3:Y:S01]  /*47a0*/  S2UR UR8, SR_CgaCtaId ;  /* 0x00000000000879c3 */ /* 0x000ee20000008800 */
[----:B------:R-:W-:Y:S02]  /*47b0*/  HFMA2 R9, -RZ, RZ, 0, 0 ;  /* 0x00000000ff097431 */ /* 0x000fe400000001ff */
[----:B------:R-:W-:Y:S01]  /*47c0*/  IMAD.MOV.U32 R11, RZ, RZ, 0x1 ;  /* 0x00000001ff0b7424 */ /* 0x000fe200078e00ff */
[----:B------:R-:W4:Y:S01]  /*47d0*/  LDCU UR40, c[0x0][0x370] ;  /* 0x00006e00ff2877ac */ /* 0x000f220008000800 */
[----:B------:R-:W-:Y:S01]  /*47e0*/  IMAD.MOV.U32 R10, RZ, RZ, RZ ;  /* 0x000000ffff0a7224 */ /* 0x000fe200078e00ff */
[----:B------:R-:W-:Y:S01]  /*47f0*/  MOV R3, 0x2000 ;  /* 0x0000200000037802 */ /* 0x000fe20000000f00 */
[----:B------:R-:W4:Y:S01]  /*4800*/  LDCU.128 UR44, c[0x0][0xb10] ;  /* 0x00016200ff2c77ac */ /* 0x000f220008000c00 */
[----:B------:R-:W1:Y:S01]  /*4810*/  LDC.64 R12, c[0x0][0x348] ;  /* 0x0000d200ff0c7b82 */ /* 0x000e620000000a00 */
[----:B------:R-:W3:Y:S01]  /*4820*/  LDCU UR37, c[0x0][0x374] ;  /* 0x00006e80ff2577ac */ /* 0x000ee20008000800 */
[----:B------:R-:W3:Y:S01]  /*4830*/  LDCU.64 UR38, c[0x0][0x890] ;  /* 0x00011200ff2677ac */ /* 0x000ee20008000a00 */
[----:B------:R-:W3:Y:S01]  /*4840*/  LDCU UR15, c[0x0][0xb0c] ;  /* 0x00016180ff0f77ac */ /* 0x000ee20008000800 */
[----:B--2---:R-:W-:Y:S01]  /*4850*/  UISETP.NE.U32.AND UP0, UPT, UR4, URZ, UPT ;  /* 0x000000ff0400728c */ /* 0x004fe2000bf05070 */
[----:B------:R-:W2:Y:S01]  /*4860*/  LDCU UR54, c[0x0][0xb20] ;  /* 0x00016400ff3677ac */ /* 0x000ea20008000800 */
[----:B------:R-:W2:Y:S01]  /*4870*/  LDCU UR4, c[0x0][0xb30] ;  /* 0x00016600ff0477ac */ /* 0x000ea20008000800 */
[----:B------:R-:W-:Y:S01]  /*4880*/  UMOV UR21, 0x400 ;  /* 0x0000040000157882 */ /* 0x000fe20000000000 */
[----:B----4-:R-:W-:-:S02]  /*4890*/  UIMAD.WIDE.U32 UR52, UR40, UR44, URZ ;  /* 0x0000002c283472a5 */ /* 0x010fc4000f8e00ff */
[----:B---3--:R-:W-:Y:S02]  /*48a0*/  UIMAD.WIDE.U32 UR6, UR37, UR47, URZ ;  /* 0x0000002f250672a5 */ /* 0x008fe4000f8e00ff */
[----:B------:R-:W-:Y:S02]  /*48b0*/  ULEA UR21, UR8, UR21, 0x18 ;  /* 0x0000001508157291 */ /* 0x000fe4000f8ec0ff */
[----:B------:R-:W-:Y:S02]  /*48c0*/  UISETP.NE.U32.AND UP6, UPT, UR38, URZ, UPT ;  /* 0x000000ff2600728c */ /* 0x000fe4000bfc5070 */
[----:B------:R-:W-:Y:S02]  /*48d0*/  UIADD3 UR43, UPT, UPT, UR21, 0x148, URZ ;  /* 0x00000148152b7890 */ /* 0x000fe4000fffe0ff */
[----:B------:R-:W-:Y:S02]  /*48e0*/  UIADD3 UR33, UPT, UPT, UR21, 0x130, URZ ;  /* 0x0000013015217890 */ /* 0x000fe4000fffe0ff */
[----:B------:R-:W-:-:S02]  /*48f0*/  UIADD3 UR25, UPT, UPT, UR21, 0x138, URZ ;  /* 0x0000013815197890 */ /* 0x000fc4000fffe0ff */
[----:B------:R-:W-:Y:S02]  /*4900*/  UIADD3 UR17, UPT, UPT, UR21, 0x140, URZ ;  /* 0x0000014015117890 */ /* 0x000fe4000fffe0ff */
[----:B------:R-:W-:Y:S02]  /*4910*/  UISETP.NE.AND.EX UP5, UPT, UR5, URZ, UPT, UP0 ;  /* 0x000000ff0500728c */ /* 0x000fe4000bfa5300 */
[----:B------:R-:W-:Y:S01]  /*4920*/  UISETP.NE.AND UP0, UPT, UR42, 0x1, UPT ;  /* 0x000000012a00788c */ /* 0x000fe2000bf05270 */
[----:B------:R-:W-:Y:S01]  /*4930*/  UMOV UR52, UR53 ;  /* 0x0000003500347c82 */ /* 0x000fe20008000000 */
[----:B------:R-:W-:Y:S01]  /*4940*/  UMOV UR51, UR7 ;  /* 0x0000000700337c82 */ /* 0x000fe20008000000 */
[----:B------:R-:W-:Y:S02]  /*4950*/  USEL UR41, URZ, 0x1, UP4 ;  /* 0x00000001ff297887 */ /* 0x000fe4000a000000 */
[----:B------:R-:W-:Y:S02]  /*4960*/  UISETP.NE.AND UP0, UPT, UR15, 0x1, UPT ;  /* 0x000000010f00788c */ /* 0x000fe4000bf05270 */
[----:B------:R-:W-:-:S02]  /*4970*/  UPLOP3.LUT UP4, UPT, UPT, UPT, UPT, 0x40, 0x4 ;  /* 0x000000000004789c */ /* 0x000fc40003f8e870 */
[----:B------:R-:W-:Y:S01]  /*4980*/  UISETP.GE.AND UP2, UPT, UR42, 0x1, UPT ;  /* 0x000000012a00788c */ /* 0x000fe2000bf46270 */
[----:B------:R-:W3:Y:S01]  /*4990*/  LDCU.64 UR22, c[0x0][0xb28] ;  /* 0x00016500ff1677ac */ /* 0x000ee20008000a00 */
[----:B------:R-:W-:Y:S02]  /*49a0*/  UISETP.NE.AND.EX UP6, UPT, UR39, URZ, UPT, UP6 ;  /* 0x000000ff2700728c */ /* 0x000fe4000bfc5360 */
[----:B------:R-:W-:Y:S02]  /*49b0*/  UPRMT UR43, UR8, 0x654, UR43 ;  /* 0x00000654082b7896 */ /* 0x000fe4000800002b */
[----:B------:R-:W-:Y:S02]  /*49c0*/  UPRMT UR50, UR8, 0x654, UR33 ;  /* 0x0000065408327896 */ /* 0x000fe40008000021 */
[----:B------:R-:W-:Y:S02]  /*49d0*/  UPRMT UR49, UR8, 0x654, UR25 ;  /* 0x0000065408317896 */ /* 0x000fe40008000019 */
[----:B------:R-:W-:-:S02]  /*49e0*/  UPRMT UR48, UR8, 0x654, UR17 ;  /* 0x0000065408307896 */ /* 0x000fc40008000011 */
[----:B------:R-:W-:Y:S02]  /*49f0*/  USHF.R.U32.HI UR52, URZ, UR45, UR52 ;  /* 0x0000002dff347299 */ /* 0x000fe40008011634 */
[----:B--2---:R-:W-:Y:S02]  /*4a00*/  USHF.R.U32.HI UR51, URZ, UR54, UR51 ;  /* 0x00000036ff337299 */ /* 0x004fe40008011633 */
[----:B------:R-:W-:Y:S02]  /*4a10*/  UISETP.NE.AND UP0, UPT, UR46, 0x1, UPT ;  /* 0x000000012e00788c */ /* 0x000fe4000bf05270 */
[----:B-1----:R-:W-:-:S11]  /*4a20*/  UISETP.NE.AND UP3, UPT, UR4, 0x1, UPT ;  /* 0x000000010400788c */ /* 0x002fd6000bf65270 */
.L_x_101:
[C---:B------:R-:W-:Y:S02]  /*4a30*/  LEA R8, R10.reuse, UR21, 0x3 ;  /* 0x000000150a087c11 */ /* 0x040fe4000f8e18ff */
[----:B------:R-:W-:Y:S02]  /*4a40*/  SHF.L.U32 R5, R9, 0x1f, RZ ;  /* 0x0000001f09057819 */ /* 0x000fe400000006ff */
[----:B------:R-:W-:Y:S02]  /*4a50*/  LEA R6, R10, UR21, 0x4 ;  /* 0x000000150a067c11 */ /* 0x000fe4000f8e20ff */
[----:B-1----:R-:W1:Y:S02]  /*4a60*/  SYNCS.PHASECHK.TRANS64.TRYWAIT P0, [R8+URZ+0x180], R5 ;  /* 0x00018005080075a7 */ /* 0x002e6400080011ff */
[----:B-1----:R-:W-:Y:S05]  /*4a70*/  @!P0 BRA `(.L_x_91) ;  /* 0x0000006000548947 */ /* 0x002fea0003800000 */
.L_x_211:
[----:B-1----:R-:W1:Y:S01]  /*4a80*/  LDS.128 R4, [R6+0x210] ;  /* 0x0002100006047984 */ /* 0x002e620000000c00 */
[----:B------:R-:W-:Y:S01]  /*4a90*/  UISETP.GE.AND UP0, UPT, UR42, 0x1, UPT ;  /* 0x000000012a00788c */ /* 0x000fe2000bf06270 */
[----:B------:R-:W-:Y:S01]  /*4aa0*/  @!PT LDS RZ, [RZ] ;  /* 0x00000000fffff984 */ /* 0x000fe20000000800 */
[----:B------:R-:W-:Y:S01]  /*4ab0*/  @!PT LDS RZ, [RZ] ;  /* 0x00000000fffff984 */ /* 0x000fe20000000800 */
[----:B------:R-:W-:Y:S01]  /*4ac0*/  @!PT LDS RZ, [RZ] ;  /* 0x00000000fffff984 */ /* 0x000fe20000000800 */
[----:B------:R-:W-:Y:S01]  /*4ad0*/  @!PT LDS RZ, [RZ] ;  /* 0x00000000fffff984 */ /* 0x000fe20000000800 */
[----:B------:R2:W-:Y:S06]  /*4ae0*/  MEMBAR.ALL.CTA ;  /* 0x0000000000007992 */ /* 0x0005ec0000008000 */
[----:B--2---:R-:W2:Y:S01]  /*4af0*/  FENCE.VIEW.ASYNC.S ;  /* 0x00000000000073c6 */ /* 0x004ea20000000000 */
[----:B-1----:R-:W-:Y:S11]  /*4b00*/  LOP3.LUT P0, RZ, R6, 0x1, RZ, 0xc0, !PT ;  /* 0x0000000106ff7812 */ /* 0x002ff6000780c0ff */
[----:B------:R-:W-:Y:S02]  /*4b10*/  @!UPT UIADD3 URZ, UPT, UPT, URZ, URZ, URZ ;  /* 0x000000fffffff290 */ /* 0x000fe4000fffe0ff */
[----:B--2---:R-:W-:Y:S01]  /*4b20*/  VOTEU.ANY UP2, P0 ;  /* 0x0000000000ff7886 */ /* 0x004fe20000040100 */
[----:B------:R-:W-:Y:S11]  /*4b30*/  PLOP3.LUT P0, PT, PT, PT, UP2, 0x80, 0x8 ;  /* 0x000000000008781c */ /* 0x000ff60003f0f028 */
[----:B------:R-:W-:Y:S02]  /*4b40*/  @!UPT UIADD3 URZ, UPT, UPT, URZ, URZ, URZ ;  /* 0x000000fffffff290 */ /* 0x000fe4000fffe0ff */
[----:B------:R-:W-:Y:S02]  /*4b50*/  @P0 SHF.R.U32.HI R0, RZ, 0x10, R5 ;  /* 0x00000010ff000819 */ /* 0x000fe40000011605 */
[----:B------:R-:W-:Y:S02]  /*4b60*/  @P0 MOV R2, R4 ;  /* 0x0000000400020202 */ /* 0x000fe40000000f00 */
[----:B------:R-:W-:Y:S01]  /*4b70*/  @P0 R2UR UR4, R0 ;  /* 0x00000000000402ca */ /* 0x000fe200000e0000 */
[----:B------:R-:W-:Y:S01]  /*4b80*/  VIADD R0, R8, 0x190 ;  /* 0x0000019008007836 */ /* 0x000fe20000000000 */
[----:B------:R-:W-:Y:S02]  /*4b90*/  @P0 LOP3.LUT R4, R5, 0xffff, RZ, 0xc0, !PT ;  /* 0x0000ffff05040812 */ /* 0x000fe400078ec0ff */
[----:B------:R-:W-:Y:S02]  /*4ba0*/  @P0 R2UR UR6, R2 ;  /* 0x00000000020602ca */ /* 0x000fe400000e0000 */
[----:B------:R-:W-:Y:S02]  /*4bb0*/  PRMT R0, RZ, 0x654, R0 ;  /* 0x00000654ff007816 */ /* 0x000fe40000000000 */
[----:B------:R-:W-:Y:S02]  /*4bc0*/  @P0 R2UR UR5, R4 ;  /* 0x00000000040502ca */ /* 0x000fe400000e0000 */
[----:B------:R1:W-:Y:S03]  /*4bd0*/  SYNCS.ARRIVE.TRANS64.RED.A1T0 RZ, [R0+URZ], RZ ;  /* 0x000000ff00ff79a7 */ /* 0x0003e600081004ff */
[----:B------:R-:W-:Y:S04]  /*4be0*/  @UP2 UMOV UR29, UR4 ;  /* 0x00000004001d2c82 */ /* 0x000fe80008000000 */
[----:B------:R-:W-:Y:S04]  /*4bf0*/  @UP2 UMOV UR14, UR6 ;  /* 0x00000006000e2c82 */ /* 0x000fe80008000000 */
[----:B------:R-:W-:Y:S01]  /*4c00*/  @UP2 UMOV UR13, UR5 ;  /* 0x00000005000d2c82 */ /* 0x000fe20008000000 */
[----:B------:R-:W-:Y:S05]  /*4c10*/  BRA.U !UP0, `(.L_x_92) ;  /* 0x0000000108c07547 */ /* 0x000fea000b800000 */
[----:B------:R-:W-:Y:S02]  /*4c20*/  UIMAD.WIDE.U32 UR18, UR13, UR47, URZ ;  /* 0x0000002f0d1272a5 */ /* 0x000fe4000f8e00ff */
[----:B------:R-:W-:Y:S02]  /*4c30*/  UP2UR UR16, UPR, URZ, 0x4 ;  /* 0x00000004ff107883 */ /* 0x000fe40008000000 */
[----:B------:R-:W-:Y:S02]  /*4c40*/  UISETP.NE.AND UP2, UPT, UR46, 0x1, UPT ;  /* 0x000000012e00788c */ /* 0x000fe4000bf45270 */
[----:B------:R-:W-:Y:S02]  /*4c50*/  UIMAD.WIDE.U32 UR26, UR14, UR44, URZ ;  /* 0x0000002c0e1a72a5 */ /* 0x000fe4000f8e00ff */
[----:B------:R-:W-:Y:S02]  /*4c60*/  USEL UR4, UR37, UR51, !UP2 ;  /* 0x0000003325047287 */ /* 0x000fe4000d000000 */
[----:B------:R-:W-:Y:S02]  /*4c70*/  UISETP.NE.AND UP0, UPT, UR15, 0x1, UPT ;  /* 0x000000010f00788c */ /* 0x000fe4000bf05270 */
[----:B------:R-:W-:Y:S02]  /*4c80*/  UP2UR UR20, UPR, URZ, 0x2 ;  /* 0x00000002ff147883 */ /* 0x000fe40008000000 */
[----:B------:R-:W-:Y:S02]  /*4c90*/  UISETP.NE.AND UP1, UPT, UR42, 0x1, UPT ;  /* 0x000000012a00788c */ /* 0x000fe4000bf25270 */
[----:B---3--:R-:W-:Y:S02]  /*4ca0*/  UIMAD.WIDE.U32 UR8, UR4, UR22, URZ ;  /* 0x00000016040872a5 */ /* 0x008fe4000f8e00ff */
[----:B------:R-:W-:Y:S01]  /*4cb0*/  USEL UR7, UR40, UR52, !UP0 ;  /* 0x0000003428077287 */ /* 0x000fe2000c000000 */
[----:B------:R-:W-:Y:S02]  /*4cc0*/  UMOV UR5, UR19 ;  /* 0x0000001300057c82 */ /* 0x000fe40008000000 */
[----:B------:R-:W-:Y:S02]  /*4cd0*/  USHF.R.U32.HI UR6, URZ, UR54, UR5 ;  /* 0x00000036ff067299 */ /* 0x000fe40008011605 */
[----:B------:R-:W-:Y:S02]  /*4ce0*/  UIMAD.WIDE.U32 UR10, UR7, UR22, URZ ;  /* 0x00000016070a72a5 */ /* 0x000fe4000f8e00ff */
[----:B------:R-:W-:Y:S02]  /*4cf0*/  USEL UR6, UR13, UR6, !UP2 ;  /* 0x000000060d067287 */ /* 0x000fe4000d000000 */
[----:B------:R-:W-:Y:S01]  /*4d00*/  UISETP.NE.AND UP2, UPT, UR16, URZ, UPT ;  /* 0x000000ff1000728c */ /* 0x000fe2000bf45270 */
[----:B------:R-:W-:Y:S02]  /*4d10*/  UMOV UR5, UR27 ;  /* 0x0000001b00057c82 */ /* 0x000fe40008000000 */
[----:B------:R-:W-:Y:S03]  /*4d20*/  USHF.R.U32.HI UR12, URZ, UR45, UR5 ;  /* 0x0000002dff0c7299 */ /* 0x000fe60008011605 */
[----:B------:R-:W-:Y:S02]  /*4d30*/  UMOV UR5, UR9 ;  /* 0x0000000900057c82 */ /* 0x000fe40008000000 */
[----:B------:R-:W-:Y:S03]  /*4d40*/  @UP1 USHF.R.U32.HI UR4, URZ, UR23, UR5 ;  /* 0x00000017ff041299 */ /* 0x000fe60008011605 */
[----:B------:R-:W-:Y:S01]  /*4d50*/  UMOV UR5, UR11 ;  /* 0x0000000b00057c82 */ /* 0x000fe20008000000 */
[----:B------:R-:W-:Y:S02]  /*4d60*/  UIMAD UR4, UR42, UR4, URZ ;  /* 0x000000042a0472a4 */ /* 0x000fe4000f8e02ff */
[----:B------:R-:W-:Y:S02]  /*4d70*/  @UP1 USHF.R.U32.HI UR7, URZ, UR23, UR5 ;  /* 0x00000017ff071299 */ /* 0x000fe40008011605 */
[----:B------:R-:W-:Y:S02]  /*4d80*/  USEL UR5, UR14, UR12, !UP0 ;  /* 0x0000000c0e057287 */ /* 0x000fe4000c000000 */
[----:B------:R-:W-:Y:S02]  /*4d90*/  UIMAD.WIDE.U32 UR10, UR6, UR22, URZ ;  /* 0x00000016060a72a5 */ /* 0x000fe4000f8e00ff */
[----:B------:R-:W-:Y:S02]  /*4da0*/  UIMAD UR8, UR42, UR7, URZ ;  /* 0x000000072a0872a4 */ /* 0x000fe4000f8e02ff */
[----:B------:R-:W-:Y:S03]  /*4db0*/  UISETP.GE.AND UP0, UPT, UR6, UR4, UPT ;  /* 0x000000040600728c */ /* 0x000fe6000bf06270 */
[----:B------:R-:W-:Y:S01]  /*4dc0*/  UMOV UR4, UR11 ;  /* 0x0000000b00047c82 */ /* 0x000fe20008000000 */
[----:B------:R-:W-:Y:S02]  /*4dd0*/  UISETP.GE.OR UP0, UPT, UR5, UR8, UP0 ;  /* 0x000000080500728c */ /* 0x000fe40008706670 */
[----:B------:R-:W-:Y:S02]  /*4de0*/  USHF.R.U32.HI UR4, URZ, UR23, UR4 ;  /* 0x00000017ff047299 */ /* 0x000fe40008011604 */
[----:B------:R-:W-:Y:S02]  /*4df0*/  UIMAD.WIDE.U32 UR8, UR5, UR22, URZ ;  /* 0x00000016050872a5 */ /* 0x000fe4000f8e00ff */
[----:B------:R-:W-:Y:S04]  /*4e00*/  USEL UR10, UR6, UR4, !UP1 ;  /* 0x00000004060a7287 */ /* 0x000fe8000c800000 */
[----:B------:R-:W-:Y:S01]  /*4e10*/  UIADD3 UR11, UPT, UPT, -UR10, URZ, URZ ;  /* 0x000000ff0a0b7290 */ /* 0x000fe2000fffe1ff */
[----:B------:R-:W-:Y:S02]  /*4e20*/  @!UP0 UMOV UR4, UR9 ;  /* 0x0000000900048c82 */ /* 0x000fe40008000000 */
[----:B------:R-:W-:Y:S02]  /*4e30*/  @!UP0 USHF.R.U32.HI UR4, URZ, UR23, UR4 ;  /* 0x00000017ff048299 */ /* 0x000fe40008011604 */
[----:B------:R-:W-:Y:S02]  /*4e40*/  UIMAD UR8, UR42, UR11, UR6 ;  /* 0x0000000b2a0872a4 */ /* 0x000fe4000f8e0206 */
[----:B------:R-:W-:Y:S02]  /*4e50*/  @!UP0 USEL UR4, UR5, UR4, !UP1 ;  /* 0x0000000405048287 */ /* 0x000fe4000c800000 */
[----:B------:R-:W-:Y:S02]  /*4e60*/  UISETP.NE.AND UP1, UPT, UR20, URZ, UPT ;  /* 0x000000ff1400728c */ /* 0x000fe4000bf25270 */
[----:B------:R-:W-:Y:S02]  /*4e70*/  @!UP0 UIMAD UR8, UR7, UR8, UR4 ;  /* 0x00000008070882a4 */ /* 0x000fe4000f8e0204 */
[----:B------:R-:W-:Y:S02]  /*4e80*/  @!UP0 UIADD3 UR9, UPT, UPT, UR10, -UR4, URZ ;  /* 0x800000040a098290 */ /* 0x000fe4000fffe0ff */
[----:B------:R-:W-:Y:S02]  /*4e90*/  UIADD3 UR4, UPT, UPT, -UR5, URZ, URZ ;  /* 0x000000ff05047290 */ /* 0x000fe4000fffe1ff */
[----:B------:R-:W-:Y:S02]  /*4ea0*/  UIADD3 UR7, UPT, UPT, -UR6, URZ, URZ ;  /* 0x000000ff06077290 */ /* 0x000fe4000fffe1ff */
[----:B------:R-:W-:Y:S02]  /*4eb0*/  @!UP0 UIMAD UR6, UR9, UR42, UR5 ;  /* 0x0000002a090682a4 */ /* 0x000fe4000f8e0205 */
[----:B------:R-:W-:Y:S02]  /*4ec0*/  UIMAD UR14, UR15, UR4, UR14 ;  /* 0x000000040f0e72a4 */ /* 0x000fe4000f8e020e */
[----:B------:R-:W-:Y:S01]  /*4ed0*/  UIMAD UR13, UR46, UR7, UR13 ;  /* 0x000000072e0d72a4 */ /* 0x000fe2000f8e020d */
[----:B------:R-:W-:Y:S02]  /*4ee0*/  @!UP0 UMOV UR5, UR8 ;  /* 0x0000000800058c82 */ /* 0x000fe40008000000 */
[----:B------:R-:W-:Y:S02]  /*4ef0*/  UIMAD UR14, UR5, UR15, UR14 ;  /* 0x0000000f050e72a4 */ /* 0x000fe4000f8e020e */
[----:B------:R-:W-:Y:S11]  /*4f00*/  UIMAD UR13, UR6, UR46, UR13 ;  /* 0x0000002e060d72a4 */ /* 0x000ff6000f8e020d */
[----:B------:R-:W-:Y:S01]  /*4f10*/  @!UPT UIADD3 URZ, UPT, UPT, URZ, URZ, URZ ;  /* 0x000000fffffff290 */ /* 0x000fe2000fffe0ff */
.L_x_92:
[----:B------:R-:W2:Y:S01]  /*4f20*/  @!UP3 LDCU.128 UR8, c[0x0][0xb10] ;  /* 0x00016200ff08b7ac */ /* 0x000ea20008000c00 */
[----:B------:R-:W-:Y:S02]  /*4f30*/  ISETP.NE.U32.AND P0, PT, RZ, UR38, PT ;  /* 0x00000026ff007c0c */ /* 0x000fe4000bf05070 */
[----:B------:R-:W-:Y:S02]  /*4f40*/  SHF.L.U32 R4, R11, 0x1f, RZ ;  /* 0x0000001f0b047819 */ /* 0x000fe400000006ff */
[----:B------:R-:W-:Y:S01]  /*4f50*/  ISETP.NE.AND.EX P0, PT, RZ, UR39, PT, P0 ;  /* 0x00000027ff007c0c */ /* 0x000fe2000bf05300 */
[----:B------:R-:W4:Y:S01]  /*4f60*/  @!UP3 LDCU UR5, c[0x0][0xb0c] ;  /* 0x00016180ff05b7ac */ /* 0x000f220008000800 */
[----:B------:R-:W-:Y:S02]  /*4f70*/  USHF.L.U32 UR35, UR30, 0x6, URZ ;  /* 0x000000061e237899 */ /* 0x000fe400080006ff */
[----:B------:R-:W-:Y:S02]  /*4f80*/  USHF.L.U32 UR34, UR31, 0x8, URZ ;  /* 0x000000081f227899 */ /* 0x000fe400080006ff */
[----:B--2---:R-:W-:Y:S07]  /*4f90*/  UIMAD.WIDE.U32 UR6, UR14, UR8, URZ ;  /* 0x000000080e0672a5 */ /* 0x004fee000f8e00ff */
[----:B------:R-:W-:Y:S01]  /*4fa0*/  @!UP3 UMOV UR4, UR7 ;  /* 0x000000070004bc82 */ /* 0x000fe20008000000 */
[----:B----4-:R-:W-:Y:S02]  /*4fb0*/  @!UP3 UISETP.NE.AND UP0, UPT, UR5, 0x1, UPT ;  /* 0x000000010500b88c */ /* 0x010fe4000bf05270 */
[----:B------:R-:W-:Y:S02]  /*4fc0*/  @!UP3 USHF.R.U32.HI UR4, URZ, UR9, UR4 ;  /* 0x00000009ff04b299 */ /* 0x000fe40008011604 */
[----:B------:R-:W-:Y:S02]  /*4fd0*/  UIMAD.WIDE.U32 UR6, UR13, UR11, URZ ;  /* 0x0000000b0d0672a5 */ /* 0x000fe4000f8e00ff */
[----:B------:R-:W-:Y:S02]  /*4fe0*/  @!UP3 USEL UR8, UR14, UR4, !UP0 ;  /* 0x000000040e08b287 */ /* 0x000fe4000c000000 */
[----:B------:R-:W-:Y:S03]  /*4ff0*/  @!UP3 UISETP.NE.AND UP0, UPT, UR10, 0x1, UPT ;  /* 0x000000010a00b88c */ /* 0x000fe6000bf05270 */
[----:B------:R-:W-:Y:S02]  /*5000*/  @!UP3 UMOV UR6, UR7 ;  /* 0x000000070006bc82 */ /* 0x000fe40008000000 */
[----:B------:R-:W2:Y:S02]  /*5010*/  @!UP3 LDCU UR4, c[0x0][0xb20] ;  /* 0x00016400ff04b7ac */ /* 0x000ea40008000800 */
[----:B--2---:R-:W-:Y:S04]  /*5020*/  @!UP3 USHF.R.U32.HI UR6, URZ, UR4, UR6 ;  /* 0x00000004ff06b299 */ /* 0x004fe80008011606 */
[----:B------:R-:W-:Y:S04]  /*5030*/  @!UP3 USEL UR6, UR13, UR6, !UP0 ;  /* 0x000000060d06b287 */ /* 0x000fe8000c000000 */
[----:B------:R-:W-:Y:S02]  /*5040*/  @!UP3 UIADD3 UR4, UPT, UPT, -UR8, UR6, URZ ;  /* 0x000000060804b290 */ /* 0x000fe4000fffe1ff */
[----:B------:R-:W-:Y:S02]  /*5050*/  @!UP3 UIADD3 UR6, UPT, UPT, UR8, -UR6, URZ ;  /* 0x800000060806b290 */ /* 0x000fe4000fffe0ff */
[----:B------:R-:W-:Y:S02]  /*5060*/  @!UP3 UIMAD UR14, UR4, UR5, UR14 ;  /* 0x00000005040eb2a4 */ /* 0x000fe4000f8e020e */
[----:B------:R-:W-:Y:S01]  /*5070*/  @!UP3 UIMAD UR13, UR6, UR10, UR13 ;  /* 0x0000000a060db2a4 */ /* 0x000fe2000f8e020d */
[----:B------:R-:W-:Y:S11]  /*5080*/  BRA.U UP4, `(.L_x_93) ;  /* 0x0000000104107547 */ /* 0x000ff6000b800000 */
[----:B-1----:R-:W-:Y:S04]  /*5090*/  MOV R0, UR41 ;  /* 0x0000002900007c02 */ /* 0x002fe80008000f00 */
[----:B------:R-:W-:Y:S04]  /*50a0*/  SHF.L.U32 R5, R0, 0x1f, RZ ;  /* 0x0000001f00057819 */ /* 0x000fe800000006ff */
[----:B------:R-:W1:Y:S02]  /*50b0*/  SYNCS.PHASECHK.TRANS64.TRYWAIT P1, [UR21+0x178], R5 ;  /* 0x00017805ff0075a7 */ /* 0x000e640008021115 */
[----:B-1----:R-:W-:Y:S05]  /*50c0*/  @!P1 BRA `(.L_x_94) ;  /* 0x0000005800d49947 */ /* 0x002fea0003800000 */
.L_x_93:
[----:B------:R-:W-:Y:S05]  /*50d0*/  BRA.U !UP6, `(.L_x_95) ;  /* 0x000000010e387547 */ /* 0x000fea000b800000 */
[----:B------:R-:W-:Y:S01]  /*50e0*/  UPLOP3.LUT UP1, UPT, UPT, UPT, UP5, 0x80, 0x8 ;  /* 0x000000000008789c */ /* 0x000fe20003f2f050 */
[----:B-1----:R-:W-:Y:S01]  /*50f0*/  HFMA2 R0, -RZ, RZ, 0, 5.9604644775390625e-08 ;  /* 0x00000001ff007431 */ /* 0x002fe200000001ff */
[----:B------:R-:W1:Y:S01]  /*5100*/  LDCU.64 UR8, c[0x0][0x358] ;  /* 0x00006b00ff0877ac */ /* 0x000e620008000a00 */
[----:B------:R-:W-:Y:S03]  /*5110*/  IMAD.MOV.U32 R81, RZ, RZ, 0x1 ;  /* 0x00000001ff517424 */ /* 0x000fe600078e00ff */
[----:B------:R-:W-:Y:S05]  /*5120*/  PLOP3.LUT P1, PT, PT, PT, UP1, 0x80, 0x8 ;  /* 0x000000000008781c */ /* 0x000fea0003f2f018 */
[----:B------:R-:W2:Y:S01]  /*5130*/  @UP1 LDCU.64 UR4, c[0x0][0x888] ;  /* 0x00011100ff0417ac */ /* 0x000ea20008000a00 */
[----:B------:R-:W-:Y:S07]  /*5140*/  @UP1 UIMAD UR6, UR36, UR38, URZ ;  /* 0x00000026240612a4 */ /* 0x000fee000f8e02ff */
[----:B------:R-:W-:Y:S01]  /*5150*/  @!P1 PRMT R81, R0, 0x7610, R81 ;  /* 0x0000761000519816 */ /* 0x000fe20000000051 */
[----:B--2---:R-:W-:Y:S06]  /*5160*/  @UP1 UIMAD.WIDE UR4, UR6, 0x4, UR4 ;  /* 0x00000004060418a5 */ /* 0x004fec000f8e0204 */
[----:B------:R-:W-:Y:S01]  /*5170*/  IMAD.U32 R6, RZ, RZ, UR4 ;  /* 0x00000004ff067e24 */ /* 0x000fe2000f8e00ff */
[----:B------:R-:W-:Y:S04]  /*5180*/  MOV R7, UR5 ;  /* 0x0000000500077c02 */ /* 0x000fe80008000f00 */
[----:B------:R-:W2:Y:S01]  /*5190*/  @!UP1 LDCU UR4, c[0x0][0x880] ;  /* 0x00011000ff0497ac */ /* 0x000ea20008000800 */
[----:B-1---5:R4:W5:Y:S02]  /*51a0*/  @P1 LDG.E R41, desc[UR8][R6.64] ;  /* 0x0000000806291981 */ /* 0x022964000c1e1900 */
[----:B--2-4-:R-:W-:Y:S07]  /*51b0*/  @!P1 IMAD.U32 R41, RZ, RZ, UR4 ;  /* 0x00000004ff299e24 */ /* 0x014fee000f8e00ff */
.L_x_95:
[----:B-----5:R-:W-:Y:S01]  /*51c0*/  @!P0 FSETP.EQ.AND P2, PT, R41, RZ, PT ;  /* 0x000000ff2900820b */ /* 0x020fe20003f42000 */
[----:B------:R-:W-:Y:S01]  /*51d0*/  @!UPT UIADD3 URZ, UPT, UPT, URZ, URZ, URZ ;  /* 0x000000fffffff290 */ /* 0x000fe2000fffe0ff */
[----:B------:R-:W-:Y:S11]  /*51e0*/  @!P0 BRA `(.L_x_96) ;  /* 0x0000000000148947 */ /* 0x000ff60003800000 */
[----:B------:R-:W-:Y:S02]  /*51f0*/  LOP3.LUT P0, RZ, R81, 0xff, RZ, 0xc0, !PT ;  /* 0x000000ff51ff7812 */ /* 0x000fe4000780c0ff */
[----:B------:R-:W-:Y:S04]  /*5200*/  PLOP3.LUT P2, PT, PT, PT, UP1, 0x80, 0x8 ;  /* 0x000000000008781c */ /* 0x000fe80003f4f018 */
[----:B------:R-:W-:Y:S07]  /*5210*/  PLOP3.LUT P2, PT, P2, PT, PT, 0x8, 0x80 ;  /* 0x000000000080781c */ /* 0x000fee000174e170 */
[----:B------:R-:W-:Y:S11]  /*5220*/  @P0 FSETP.EQ.AND P2, PT, R41, RZ, PT ;  /* 0x000000ff2900020b */ /* 0x000ff60003f42000 */
[----:B------:R-:W-:Y:S02]  /*5230*/  @!UPT UIADD3 URZ, UPT, UPT, URZ, URZ, URZ ;  /* 0x000000fffffff290 */ /* 0x000fe4000fffe0ff */
.L_x_96:
[----:B------:R-:W2:Y:S01]  /*5240*/  SYNCS.PHASECHK.TRANS64.TRYWAIT P0, [UR21+0x150], R4 ;  /* 0x00015004ff0075a7 */ /* 0x000ea20008001115 */
[----:B------:R-:W-:Y:S04]  /*5250*/  ELECT P1, URZ, PT ;  /* 0x0000000000ff782f */ /* 0x000fe80003820000 */
[----:B------:R-:W-:Y:S01]  /*5260*/  PLOP3.LUT P1, PT, P2, P1, PT, 0xf2, 0x2f ;  /* 0x00000000002f781c */ /* 0x000fe20001723e72 */
[----:B------:R-:W-:Y:S01]  /*5270*/  @!UPT UIADD3 URZ, UPT, UPT, URZ, URZ, URZ ;  /* 0x000000fffffff290 */ /* 0x000fe2000fffe0ff */
[----:B--2---:R-:W-:Y:S11]  /*5280*/  @!P0 BRA `(.L_x_97) ;  /* 0x00000058007c8947 */ /* 0x004ff60003800000 */
.L_x_214:
[----:B------:R-:W-:Y:S01]  /*5290*/  @!P1 IADD3 R2, P0, PT, R12, 0x580, RZ ;  /* 0x000005800c029810 */ /* 0x000fe20007f1e0ff */
[----:B------:R-:W-:Y:S01]  /*52a0*/  VOTEU.ALL UP0, P1 ;  /* 0x0000000000ff7886 */ /* 0x000fe20000800000 */
[----:B------:R-:W-:Y:S01]  /*52b0*/  UMOV UR6, 0x0 ;  /* 0x0000000000067882 */ /* 0x000fe20000000000 */
[----:B------:R-:W-:Y:S01]  /*52c0*/  UMOV UR7, 0x10000000 ;  /* 0x1000000000077882 */ /* 0x000fe20000000000 */
[----:B------:R-:W-:Y:S01]  /*52d0*/  @!P1 R2UR UR5, R2 ;  /* 0x00000000020592ca */ /* 0x000fe200000e0000 */
[----:B-1----:R-:W-:Y:S01]  /*52e0*/  @!P1 IMAD.X R0, RZ, RZ, R13, P0 ;  /* 0x000000ffff009224 */ /* 0x002fe200000e060d */
[----:B------:R-:W-:Y:S01]  /*52f0*/  @!UP0 UIADD3 UR32, UPT, UPT, UR21, 0x400, URZ ;  /* 0x0000040015208890 */ /* 0x000fe2000fffe0ff */
[----:B------:R-:W-:Y:S03]  /*5300*/  VOTEU.ALL UP0, P1 ;  /* 0x0000000000ff7886 */ /* 0x000fe60000800000 */
[----:B------:R-:W-:Y:S01]  /*5310*/  @!P1 R2UR UR4, R0 ;  /* 0x00000000000492ca */ /* 0x000fe200000e0000 */
[----:B------:R-:W-:Y:S06]  /*5320*/  @!P1 IMAD.MOV.U32 R0, RZ, RZ, 0x2000 ;  /* 0x00002000ff009424 */ /* 0x000fec00078e00ff */
[----:B------:R-:W-:Y:S06]  /*5330*/  IMAD.U32 R6, RZ, RZ, UR5 ;  /* 0x00000005ff067e24 */ /* 0x000fec000f8e00ff */
[----:B------:R-:W-:Y:S01]  /*5340*/  IMAD.U32 R7, RZ, RZ, UR4 ;  /* 0x00000004ff077e24 */ /* 0x000fe2000f8e00ff */
[----:B------:R-:W-:Y:S04]  /*5350*/  @!P1 R2UR UR4, R6 ;  /* 0x00000000060492ca */ /* 0x000fe800000e0000 */
[----:B------:R-:W-:Y:S11]  /*5360*/  @!P1 R2UR UR5, R7 ;  /* 0x00000000070592ca */ /* 0x000ff600000e0000 */
[----:B------:R-:W-:Y:S02]  /*5370*/  @!UPT UIADD3 URZ, UPT, UPT, URZ, URZ, URZ ;  /* 0x000000fffffff290 */ /* 0x000fe4000fffe0ff */
[----:B------:R1:W-:Y:S01]  /*5380*/  @!UP0 UTMALDG.3D [UR32], [UR4], desc[UR6] ;  /* 0x00000620040085b4 */ /* 0x0003e20008011000 */
[----:B------:R1:W-:Y:S01]  /*5390*/  @!P1 SYNCS.ARRIVE.TRANS64.RED.A0TR RZ, [UR21+0x130], R0 ;  /* 0x00013000ffff99a7 */ /* 0x0003e20008300415 */
[----:B------:R-:W-:Y:S01]  /*53a0*/  SYNCS.ARRIVE.TRANS64.RED.A1T0 RZ, [UR50], RZ ;  /* 0x000000ffffff79a7 */ /* 0x000fe20008100432 */
[----:B------:R-:W2:Y:S02]  /*53b0*/  SYNCS.PHASECHK.TRANS64.TRYWAIT P0, [UR21+0x158], R4 ;  /* 0x00015804ff0075a7 */ /* 0x000ea40008001115 */
[----:B-12---:R-:W-:Y:S05]  /*53c0*/  @!P0 BRA `(.L_x_98) ;  /* 0x0000005800448947 */ /* 0x006fea0003800000 */
.L_x_216:
[----:B------:R-:W-:Y:S01]  /*53d0*/  @!P1 IADD3 R2, P0, PT, R12, 0x580, RZ ;  /* 0x000005800c029810 */ /* 0x000fe20007f1e0ff */
[----:B------:R-:W-:Y:S01]  /*53e0*/  VOTEU.ALL UP0, P1 ;  /* 0x0000000000ff7886 */ /* 0x000fe20000800000 */
[----:B------:R-:W-:Y:S01]  /*53f0*/  UMOV UR6, 0x0 ;  /* 0x0000000000067882 */ /* 0x000fe20000000000 */
[----:B------:R-:W-:Y:S01]  /*5400*/  UMOV UR7, 0x10000000 ;  /* 0x1000000000077882 */ /* 0x000fe20000000000 */
[----:B------:R-:W-:Y:S01]  /*5410*/  @!P1 R2UR UR5, R2 ;  /* 0x00000000020592ca */ /* 0x000fe200000e0000 */
[----:B------:R-:W-:Y:S01]  /*5420*/  @!P1 IMAD.X R0, RZ, RZ, R13, P0 ;  /* 0x000000ffff009224 */ /* 0x000fe200000e060d */
[----:B------:R-:W-:Y:S02]  /*5430*/  @!UP0 UIADD3 UR26, UPT, UPT, UR34, 0x40, URZ ;  /* 0x00000040221a8890 */ /* 0x000fe4000fffe0ff */
[----:B------:R-:W-:Y:S02]  /*5440*/  @!UP0 UIADD3 UR24, UPT, UPT, UR21, 0x2400, URZ ;  /* 0x0000240015188890 */ /* 0x000fe4000fffe0ff */
[----:B------:R-:W-:Y:S01]  /*5450*/  @!P1 R2UR UR4, R0 ;  /* 0x00000000000492ca */ /* 0x000fe200000e0000 */
[----:B------:R-:W-:Y:S01]  /*5460*/  VOTEU.ALL UP0, P1 ;  /* 0x0000000000ff7886 */ /* 0x000fe20000800000 */
[----:B------:R-:W-:Y:S01]  /*5470*/  @!P1 IMAD.MOV.U32 R0, RZ, RZ, 0x2000 ;  /* 0x00002000ff009424 */ /* 0x000fe200078e00ff */
[----:B------:R-:W-:Y:S01]  /*5480*/  UMOV UR27, UR35 ;  /* 0x00000023001b7c82 */ /* 0x000fe20008000000 */
[----:B------:R-:W-:Y:S03]  /*5490*/  UMOV UR28, UR36 ;  /* 0x00000024001c7c82 */ /* 0x000fe60008000000 */
        /* <DEDUP_REMOVED lines=8> */
[----:B------:R-:W4:Y:S02]  /*5520*/  SYNCS.PHASECHK.TRANS64.TRYWAIT P0, [UR21+0x160], R4 ;  /* 0x00016004ff0075a7 */ /* 0x000f240008001115 */
[----:B--2-4-:R-:W-:Y:S05]  /*5530*/  @!P0 BRA `(.L_x_99) ;  /* 0x0000005800008947 */ /* 0x014fea0003800000 */
.L_x_218:
[----:B------:R-:W-:Y:S01]  /*5540*/  @!P1 IADD3 R2, P0, PT, R12, 0x580, RZ ;  /* 0x000005800c029810 */ /* 0x000fe20007f1e0ff */
[----:B------:R-:W-:Y:S01]  /*5550*/  VOTEU.ALL UP0, P1 ;  /* 0x0000000000ff7886 */ /* 0x000fe20000800000 */
[----:B------:R-:W-:Y:S01]  /*5560*/  UMOV UR6, 0x0 ;  /* 0x0000000000067882 */ /* 0x000fe20000000000 */
[----:B------:R-:W-:Y:S01]  /*5570*/  UMOV UR7, 0x10000000 ;  /* 0x1000000000077882 */ /* 0x000fe20000000000 */
[----:B------:R-:W-:Y:S01]  /*5580*/  @!P1 R2UR UR5, R2 ;  /* 0x00000000020592ca */ /* 0x000fe200000e0000 */
[----:B------:R-:W-:Y:S01]  /*5590*/  @!P1 IMAD.X R0, RZ, RZ, R13, P0 ;  /* 0x000000ffff009224 */ /* 0x000fe200000e060d */
[----:B------:R-:W-:Y:S01]  /*55a0*/  @!UP0 UIADD3 UR18, UPT, UPT, UR34, 0x80, URZ ;  /* 0x0000008022128890 */ /* 0x000fe2000fffe0ff */
[----:B------:R-:W-:Y:S01]  /*55b0*/  VIADD R10, R10, 0x1 ;  /* 0x000000010a0a7836 */ /* 0x000fe20000000000 */
        /* <DEDUP_REMOVED lines=16> */
.L_x_220:
[----:B------:R-:W-:Y:S01]  /*56c0*/  @!P1 IADD3 R2, P0, PT, R12, 0x580, RZ ;  /* 0x000005800c029810 */ /* 0x000fe20007f1e0ff */
[----:B------:R-:W-:Y:S01]  /*56d0*/  VOTEU.ALL UP0, P1 ;  /* 0x0000000000ff7886 */ /* 0x000fe20000800000 */
[----:B------:R-:W-:Y:S01]  /*56e0*/  UMOV UR6, 0x0 ;  /* 0x0000000000067882 */ /* 0x000fe20000000000 */
[----:B------:R-:W-:Y:S01]  /*56f0*/  UMOV UR7, 0x10000000 ;  /* 0x1000000000077882 */ /* 0x000fe20000000000 */
[----:B------:R-:W-:Y:S01]  /*5700*/  @!P1 R2UR UR5, R2 ;  /* 0x00000000020592ca */ /* 0x000fe200000e0000 */
[----:B------:R-:W-:Y:S01]  /*5710*/  @!P1 IMAD.X R0, RZ, RZ, R13, P0 ;  /* 0x000000ffff009224 */ /* 0x000fe200000e060d */
[----:B------:R-:W-:Y:S01]  /*5720*/  @!UP0 UIADD3 UR10, UPT, UPT, UR34, 0xc0, URZ ;  /* 0x000000c0220a8890 */ /* 0x000fe2000fffe0ff */
[----:B------:R-:W-:Y:S01]  /*5730*/  R2UR UR18, R83 ;  /* 0x00000000531272ca */ /* 0x000fe200000e0000 */
[----:B------:R-:W-:Y:S01]  /*5740*/  @!UP0 UIADD3 UR8, UPT, UPT, UR21, 0x6400, URZ ;  /* 0x0000640015088890 */ /* 0x000fe2000fffe0ff */
[----:B------:R-:W-:Y:S01]  /*5750*/  R2UR UR16, R84 ;  /* 0x00000000541072ca */ /* 0x000fe200000e0000 */
[----:B------:R-:W-:Y:S01]  /*5760*/  @!UP0 UIADD3 UR9, UPT, UPT, UR21, 0x148, URZ ;  /* 0x0000014815098890 */ /* 0x000fe2000fffe0ff */
[----:B------:R-:W-:Y:S01]  /*5770*/  @!P1 R2UR UR4, R0 ;  /* 0x00000000000492ca */ /* 0x000fe200000e0000 */
[----:B------:R-:W-:Y:S01]  /*5780*/  VOTEU.ALL UP0, P1 ;  /* 0x0000000000ff7886 */ /* 0x000fe20000800000 */
[----:B------:R-:W-:Y:S01]  /*5790*/  UMOV UR11, UR35 ;  /* 0x00000023000b7c82 */ /* 0x000fe20008000000 */
[----:B------:R-:W-:Y:S01]  /*57a0*/  UMOV UR12, UR36 ;  /* 0x00000024000c7c82 */ /* 0x000fe20008000000 */
[C---:B------:R-:W-:Y:S01]  /*57b0*/  ISETP.NE.AND P0, PT, R10.reuse, 0x2, PT ;  /* 0x000000020a00780c */ /* 0x040fe20003f05270 */
[----:B------:R-:W-:Y:S01]  /*57c0*/  UMOV UR36, UR29 ;  /* 0x0000001d00247c82 */ /* 0x000fe20008000000 */
[----:B-1----:R-:W-:Y:S01]  /*57d0*/  IMAD.U32 R4, RZ, RZ, UR5 ;  /* 0x00000005ff047e24 */ /* 0x002fe2000f8e00ff */
[----:B------:R-:W-:Y:S01]  /*57e0*/  LOP3.LUT R11, R11, 0x1, RZ, 0x3c, !PT ;  /* 0x000000010b0b7812 */ /* 0x000fe200078e3cff */
[----:B------:R-:W-:Y:S01]  /*57f0*/  UPLOP3.LUT UP4, UPT, UPT, UPT, UPT, 0x80, 0x8 ;  /* 0x000000000008789c */ /* 0x000fe20003f8f070 */
[----:B------:R-:W-:Y:S01]  /*5800*/  SEL R0, RZ, 0x1, P0 ;  /* 0x00000001ff007807 */ /* 0x000fe20000000000 */
[----:B------:R-:W-:Y:S01]  /*5810*/  UIADD3 UR31, UPT, UPT, UR13, UR18, URZ ;  /* 0x000000120d1f7290 */ /* 0x000fe2000fffe0ff */
[----:B------:R-:W-:Y:S01]  /*5820*/  SEL R10, R10, RZ, P0 ;  /* 0x000000ff0a0a7207 */ /* 0x000fe20000000000 */
[----:B------:R-:W-:Y:S01]  /*5830*/  UIADD3 UR30, UPT, UPT, UR14, UR16, URZ ;  /* 0x000000100e1e7290 */ /* 0x000fe2000fffe0ff */
[----:B------:R-:W-:Y:S01]  /*5840*/  IMAD.U32 R5, RZ, RZ, UR4 ;  /* 0x00000004ff057e24 */ /* 0x000fe2000f8e00ff */
[----:B------:R-:W-:Y:S02]  /*5850*/  @!P1 R2UR UR4, R4 ;  /* 0x00000000040492ca */ /* 0x000fe400000e0000 */
[----:B------:R-:W-:Y:S02]  /*5860*/  LOP3.LUT R9, R9, R0, RZ, 0x3c, !PT ;  /* 0x0000000009097212 */ /* 0x000fe400078e3cff */
[----:B------:R-:W-:Y:S11]  /*5870*/  @!P1 R2UR UR5, R5 ;  /* 0x00000000050592ca */ /* 0x000ff600000e0000 */
[----:B------:R-:W-:Y:S02]  /*5880*/  @!UPT UIADD3 URZ, UPT, UPT, URZ, URZ, URZ ;  /* 0x000000fffffff290 */ /* 0x000fe4000fffe0ff */
[----:B------:R1:W-:Y:S01]  /*5890*/  @!UP0 UTMALDG.3D [UR8], [UR4], desc[UR6] ;  /* 0x00000608040085b4 */ /* 0x0003e20008011000 */
[----:B------:R1:W-:Y:S01]  /*58a0*/  @!P1 SYNCS.ARRIVE.TRANS64.RED.A0TR RZ, [UR21+0x148], R3 ;  /* 0x00014803ffff99a7 */ /* 0x0003e20008300415 */
[----:B------:R-:W-:Y:S01]  /*58b0*/  SYNCS.ARRIVE.TRANS64.RED.A1T0 RZ, [UR43], RZ ;  /* 0x000000ffffff79a7 */ /* 0x000fe2000810042b */
[----:B------:R-:W-:Y:S05]  /*58c0*/  BRA.U UP2, `(.L_x_101) ;  /* 0xfffffff102587547 */ /* 0x000fea000b83ffff */
[----:B-1----:R-:W-:-:S04]  /*58d0*/  SHF.L.U32 R3, R11, 0x1f, RZ ;  /* 0x0000001f0b037819 */ /* 0x002fc800000006ff */
[----:B------:R-:W1:Y:S02]  /*58e0*/  SYNCS.PHASECHK.TRANS64.TRYWAIT P0, [UR21+0x150], R3 ;  /* 0x00015003ff0075a7 */ /* 0x000e640008001115 */
[----:B-1----:R-:W-:Y:S05]  /*58f0*/  @!P0 BRA `(.L_x_102) ;  /* 0x0000005400408947 */ /* 0x002fea0003800000 */
.L_x_222:
[----:B------:R-:W2:Y:S02]  /*5900*/  SYNCS.PHASECHK.TRANS64.TRYWAIT P0, [UR21+0x158], R3 ;  /* 0x00015803ff0075a7 */ /* 0x000ea40008001115 */
[----:B--2---:R-:W-:Y:S05]  /*5910*/  @!P0 BRA `(.L_x_103) ;  /* 0x0000005400508947 */ /* 0x004fea0003800000 */
.L_x_224:
[----:B------:R-:W2:Y:S02]  /*5920*/  SYNCS.PHASECHK.TRANS64.TRYWAIT P0, [UR21+0x160], R3 ;  /* 0x00016003ff0075a7 */ /* 0x000ea40008001115 */
[----:B--2---:R-:W-:Y:S05]  /*5930*/  @!P0 BRA `(.L_x_104) ;  /* 0x0000005400608947 */ /* 0x004fea0003800000 */
.L_x_226:
[----:B-1----:R-:W-:-:S07]  /*5940*/  MOV R0, UR21 ;  /* 0x0000001500007c02 */ /* 0x002fce0008000f00 */
.L_x_105:
[----:B-1----:R-:W-:-:S04]  /*5950*/  SHF.L.U32 R3, R11, 0x1f, RZ ;  /* 0x0000001f0b037819 */ /* 0x002fc800000006ff */
[----:B------:R1:W2:Y:S03]  /*5960*/  SYNCS.PHASECHK.TRANS64.TRYWAIT P0, [R0+URZ+0x168], R3 ;  /* 0x00016803000075a7 */ /* 0x0002a600080011ff */
[----:B--2---:R-:W-:Y:S05]  /*5970*/  @!P0 NANOSLEEP.SYNCS 0x989680 ;  /* 0x009896800000895d */ /* 0x004fea0003900000 */
[----:B------:R-:W2:Y:S02]  /*5980*/  @!P0 SYNCS.PHASECHK.TRANS64 P0, [R0+URZ+0x168], R3 ;  /* 0x00016803000085a7 */ /* 0x000ea400080010ff */
[----:B--23--:R-:W-:Y:S05]  /*5990*/  @P0 EXIT ;  /* 0x000000000000094d */ /* 0x00cfea0003800000 */
[----:B------:R-:W-:Y:S05]  /*59a0*/  BRA `(.L_x_105) ;  /* 0xfffffffc00e87947 */ /* 0x000fea000383ffff */
.L_x_90:
[----:B------:R-:W-:-:S06]  /*59b0*/  UISETP.GE.AND UP0, UPT, UR18, 0x4, UPT ;  /* 0x000000041200788c */ /* 0x000fcc000bf06270 */
[----:B------:R-:W-:-:S13]  /*59c0*/  PLOP3.LUT P0, PT, PT, PT, UP0, 0x80, 0x8 ;  /* 0x000000000008781c */ /* 0x000fda0003f0f008 */
[----:B-1----:R-:W-:Y:S05]  /*59d0*/  @!P0 EXIT ;  /* 0x000000000000894d */ /* 0x002fea0003800000 */
[----:B------:R-:W1:Y:S08]  /*59e0*/  S2UR UR4, SR_CgaCtaId ;  /* 0x00000000000479c3 */ /* 0x000e700000008800 */
[----:B------:R-:W-:Y:S01]  /*59f0*/  BAR.SYNC.DEFER_BLOCKING 0x6, 0xa0 ;  /* 0x0182800000007b1d */ /* 0x000fe20000010000 */
[C---:B------:R-:W-:Y:S01]  /*5a00*/  IMAD.SHL.U32 R5, R94.reuse, 0x40, RZ ;  /* 0x000000405e057824 */ /* 0x040fe200078e00ff */
[C---:B------:R-:W-:Y:S01]  /*5a10*/  R2P PR, R94.reuse, 0x6 ;  /* 0x000000065e007804 */ /* 0x040fe20000000000 */
[C---:B------:R-:W-:Y:S01]  /*5a20*/  IMAD.SHL.U32 R2, R94.reuse, 0x8, RZ ;  /* 0x000000085e027824 */ /* 0x040fe200078e00ff */
[----:B------:R-:W-:Y:S01]  /*5a30*/  CS2R R88, SRZ ;  /* 0x0000000000587805 */ /* 0x000fe2000001ff00 */
[----:B------:R-:W-:Y:S01]  /*5a40*/  IMAD.U32 R37, R94, 0x10000, RZ ;  /* 0x000100005e257824 */ /* 0x000fe200078e00ff */
[----:B------:R-:W-:-:S02]  /*5a50*/  UMOV UR44, 0x400 ;  /* 0x00000400002c7882 */ /* 0x000fc40000000000 */
[----:B------:R-:W2:Y:S01]  /*5a60*/  LDC.64 R78, c[0x0][0x8b0] ;  /* 0x00022c00ff4e7b82 */ /* 0x000ea20000000a00 */
[C---:B------:R-:W-:Y:S01]  /*5a70*/  LOP3.LUT R3, R5.reuse, 0x1c0, RZ, 0xc0, !PT ;  /* 0x000001c005037812 */ /* 0x040fe200078ec0ff */
[----:B------:R-:W-:Y:S01]  /*5a80*/  IMAD.SHL.U32 R80, R94, 0x20, RZ ;  /* 0x000000205e507824 */ /* 0x000fe200078e00ff */
[----:B------:R-:W-:Y:S01]  /*5a90*/  LOP3.LUT R5, R5, 0x200, RZ, 0xc0, !PT ;  /* 0x0000020005057812 */ /* 0x000fe200078ec0ff */
[----:B------:R-:W-:Y:S01]  /*5aa0*/  IMAD.MOV.U32 R92, RZ, RZ, 0x20 ;  /* 0x00000020ff5c7424 */ /* 0x000fe200078e00ff */
[----:B------:R-:W-:Y:S01]  /*5ab0*/  LOP3.LUT R2, R3, 0x38, R2, 0xf8, !PT ;  /* 0x0000003803027812 */ /* 0x000fe200078ef802 */
[----:B------:R-:W-:Y:S01]  /*5ac0*/  IMAD.MOV.U32 R91, RZ, RZ, 0x1 ;  /* 0x00000001ff5b7424 */ /* 0x000fe200078e00ff */
[----:B------:R-:W-:Y:S01]  /*5ad0*/  SHF.R.U32.HI R3, RZ, 0x1, R94 ;  /* 0x00000001ff037819 */ /* 0x000fe2000001165e */
[----:B------:R-:W3:Y:S01]  /*5ae0*/  LDC.64 R76, c[0x0][0x8a8] ;  /* 0x00022a00ff4c7b82 */ /* 0x000ee20000000a00 */
[----:B------:R-:W-:Y:S01]  /*5af0*/  LOP3.LUT R37, R37, 0x600000, RZ, 0xc0, !PT ;  /* 0x0060000025257812 */ /* 0x000fe200078ec0ff */
[----:B------:R-:W-:Y:S01]  /*5b00*/  IMAD.MOV.U32 R36, RZ, RZ, RZ ;  /* 0x000000ffff247224 */ /* 0x000fe200078e00ff */
[----:B------:R-:W-:Y:S01]  /*5b10*/  LOP3.LUT R80, R5, 0xc00, R80, 0xf8, !PT ;  /* 0x00000c0005507812 */ /* 0x000fe200078ef850 */
[----:B------:R-:W-:Y:S01]  /*5b20*/  IMAD.MOV.U32 R90, RZ, RZ, RZ ;  /* 0x000000ffff5a7224 */ /* 0x000fe200078e00ff */
[----:B------:R-:W-:Y:S01]  /*5b30*/  LOP3.LUT R3, R2, 0x8, R3, 0x78, !PT ;  /* 0x0000000802037812 */ /* 0x000fe200078e7803 */
[----:B------:R-:W4:Y:S01]  /*5b40*/  LDCU UR59, c[0x0][0x370] ;  /* 0x00006e00ff3b77ac */ /* 0x000f220008000800 */
[----:B------:R-:W-:-:S02]  /*5b50*/  SEL R93, R92, 0xffffffe0, !P2 ;  /* 0xffffffe05c5d7807 */ /* 0x000fc40005000000 */
[----:B------:R-:W-:Y:S01]  /*5b60*/  LOP3.LUT R80, R80, R3, RZ, 0xfc, !PT ;  /* 0x0000000350507212 */ /* 0x000fe200078efcff */
[----:B-1----:R-:W-:Y:S01]  /*5b70*/  ULEA UR44, UR4, UR44, 0x18 ;  /* 0x0000002c042c7291 */ /* 0x002fe2000f8ec0ff */
[----:B------:R-:W-:Y:S01]  /*5b80*/  LOP3.LUT R94, R94, 0x60, RZ, 0xc0, !PT ;  /* 0x000000605e5e7812 */ /* 0x000fe200078ec0ff */
[----:B------:R-:W1:Y:S01]  /*5b90*/  LDCU UR43, c[0x0][0xb0c] ;  /* 0x00016180ff2b77ac */ /* 0x000e620008000800 */
[----:B------:R-:W-:Y:S01]  /*5ba0*/  SEL R92, R92, 0xffffffe0, !P1 ;  /* 0xffffffe05c5c7807 */ /* 0x000fe20004800000 */
[----:B------:R-:W-:Y:S01]  /*5bb0*/  UIADD3 UR4, UPT, UPT, UR44, 0x400, URZ ;  /* 0x000004002c047890 */ /* 0x000fe2000fffe0ff */
[----:B------:R-:W1:Y:S04]  /*5bc0*/  LDCU UR39, c[0x0][0xb30] ;  /* 0x00016600ff2777ac */ /* 0x000e680008000800 */
[----:B------:R-:W4:Y:S01]  /*5bd0*/  LDS R0, [UR44+0x230] ;  /* 0x0002302cff007984 */ /* 0x000f220008000800 */
[----:B------:R-:W-:Y:S01]  /*5be0*/  IMAD.U32 R86, RZ, RZ, UR4 ;  /* 0x00000004ff567e24 */ /* 0x000fe2000f8e00ff */
[----:B------:R-:W1:Y:S01]  /*5bf0*/  LDCU.64 UR56, c[0x0][0x888] ;  /* 0x00011100ff3877ac */ /* 0x000e620008000a00 */
[----:B------:R-:W1:Y:S01]  /*5c00*/  LDCU.64 UR40, c[0x0][0xb28] ;  /* 0x00016500ff2877ac */ /* 0x000e620008000a00 */
[----:B------:R-:W1:Y:S01]  /*5c10*/  LDCU.64 UR62, c[0x0][0x890] ;  /* 0x00011200ff3e77ac */ /* 0x000e620008000a00 */
[----:B------:R-:W1:Y:S01]  /*5c20*/  LDCU.128 UR52, c[0x0][0xb10] ;  /* 0x00016200ff3477ac */ /* 0x000e620008000c00 */
[----:B------:R-:W1:Y:S01]  /*5c30*/  LDCU UR58, c[0x0][0x374] ;  /* 0x00006e80ff3a77ac */ /* 0x000e620008000800 */
[----:B------:R-:W-:Y:S01]  /*5c40*/  UMOV UR47, URZ ;  /* 0x000000ff002f7c82 */ /* 0x000fe20008000000 */
[----:B------:R-:W-:Y:S01]  /*5c50*/  UMOV UR46, URZ ;  /* 0x000000ff002e7c82 */ /* 0x000fe20008000000 */
[----:B-1234-:R-:W-:-:S07]  /*5c60*/  IMAD.IADD R37, R0, 0x1, R37 ;  /* 0x0000000100257824 */ /* 0x01efce00078e0225 */
.L_x_149:
[C---:B------:R-:W-:Y:S02]  /*5c70*/  LEA R3, R88.reuse, UR44, 0x3 ;  /* 0x0000002c58037c11 */ /* 0x040fe4000f8e18ff */
[----:B------:R-:W-:Y:S02]  /*5c80*/  SHF.L.U32 R0, R89, 0x1f, RZ ;  /* 0x0000001f59007819 */ /* 0x000fe400000006ff */
[----:B------:R-:W-:Y:S02]  /*5c90*/  LEA R5, R88, UR44, 0x4 ;  /* 0x0000002c58057c11 */ /* 0x000fe4000f8e20ff */
[----:B-1----:R-:W1:Y:S02]  /*5ca0*/  SYNCS.PHASECHK.TRANS64.TRYWAIT P0, [R3+URZ+0x180], R0 ;  /* 0x00018000030075a7 */ /* 0x002e6400080011ff */
[----:B-1----:R-:W-:Y:S05]  /*5cb0*/  @!P0 BRA `(.L_x_106) ;  /* 0x0000005000988947 */ /* 0x002fea0003800000 */
.L_x_227:
[----:B------:R-:W2:Y:S01]  /*5cc0*/  LDS.128 R4, [R5+0x210] ;  /* 0x0002100005047984 */ /* 0x000ea20000000c00 */
[----:B------:R-:W-:Y:S01]  /*5cd0*/  UISETP.GE.AND UP0, UPT, UR42, 0x1, UPT ;  /* 0x000000012a00788c */ /* 0x000fe2000bf06270 */
[----:B------:R-:W-:Y:S01]  /*5ce0*/  @!PT LDS RZ, [RZ] ;  /* 0x00000000fffff984 */ /* 0x000fe20000000800 */
[----:B------:R-:W-:Y:S01]  /*5cf0*/  @!PT LDS RZ, [RZ] ;  /* 0x00000000fffff984 */ /* 0x000fe20000000800 */
[----:B------:R-:W-:Y:S01]  /*5d00*/  @!PT LDS RZ, [RZ] ;  /* 0x00000000fffff984 */ /* 0x000fe20000000800 */
[----:B------:R-:W-:Y:S01]  /*5d10*/  @!PT LDS RZ, [RZ] ;  /* 0x00000000fffff984 */ /* 0x000fe20000000800 */
[----:B------:R3:W-:Y:S06]  /*5d20*/  MEMBAR.ALL.CTA ;  /* 0x0000000000007992 */ /* 0x0007ec0000008000 */
[----:B---3--:R-:W3:Y:S01]  /*5d30*/  FENCE.VIEW.ASYNC.S ;  /* 0x00000000000073c6 */ /* 0x008ee20000000000 */
[----:B--2---:R-:W-:Y:S11]  /*5d40*/  LOP3.LUT P0, RZ, R6, 0x1, RZ, 0xc0, !PT ;  /* 0x0000000106ff7812 */ /* 0x004ff6000780c0ff */
[----:B------:R-:W-:Y:S02]  /*5d50*/  @!UPT UIADD3 URZ, UPT, UPT, URZ, URZ, URZ ;  /* 0x000000fffffff290 */ /* 0x000fe4000fffe0ff */
[----:B---3--:R-:W-:Y:S01]  /*5d60*/  VOTEU.ANY UP1, P0 ;  /* 0x0000000000ff7886 */ /* 0x008fe20000020100 */
[----:B------:R-:W-:Y:S01]  /*5d70*/  PLOP3.LUT P0, PT, PT, PT, UP1, 0x80, 0x8 ;  /* 0x000000000008781c */ /* 0x000fe20003f0f018 */
[----:B------:R-:W-:Y:S11]  /*5d80*/  UP2UR UR61, UPR, URZ, 0x2 ;  /* 0x00000002ff3d7883 */ /* 0x000ff60008000000 */
[----:B------:R-:W-:Y:S01]  /*5d90*/  @!UPT UIADD3 URZ, UPT, UPT, URZ, URZ, URZ ;  /* 0x000000fffffff290 */ /* 0x000fe2000fffe0ff */
[----:B-1----:R-:W-:Y:S02]  /*5da0*/  @P0 SHF.R.U32.HI R0, RZ, 0x10, R5 ;  /* 0x00000010ff000819 */ /* 0x002fe40000011605 */
        /* <DEDUP_REMOVED lines=12> */
[----:B------:R-:W2:Y:S01]  /*5e70*/  LDCU UR12, c[0x0][0xb20] ;  /* 0x00016400ff0c77ac */ /* 0x000ea20008000800 */
[----:B------:R-:W-:Y:S02]  /*5e80*/  UIMAD.WIDE.U32 UR4, UR58, UR55, URZ ;  /* 0x000000373a0472a5 */ /* 0x000fe4000f8e00ff */
[----:B------:R-:W-:Y:S02]  /*5e90*/  UIMAD.WIDE.U32 UR6, UR59, UR52, URZ ;  /* 0x000000343b0672a5 */ /* 0x000fe4000f8e00ff */
[----:B------:R-:W-:Y:S02]  /*5ea0*/  UISETP.NE.AND UP0, UPT, UR54, 0x1, UPT ;  /* 0x000000013600788c */ /* 0x000fe4000bf05270 */
[----:B------:R-:W-:Y:S02]  /*5eb0*/  UIMAD.WIDE.U32 UR8, UR37, UR55, URZ ;  /* 0x00000037250872a5 */ /* 0x000fe4000f8e00ff */
[----:B------:R-:W-:Y:S02]  /*5ec0*/  UIMAD.WIDE.U32 UR10, UR38, UR52, URZ ;  /* 0x00000034260a72a5 */ /* 0x000fe4000f8e00ff */
[----:B------:R-:W-:Y:S02]  /*5ed0*/  UISETP.NE.AND UP1, UPT, UR43, 0x1, UPT ;  /* 0x000000012b00788c */ /* 0x000fe4000bf25270 */
[----:B------:R-:W-:Y:S01]  /*5ee0*/  UISETP.NE.AND UP2, UPT, UR42, 0x1, UPT ;  /* 0x000000012a00788c */ /* 0x000fe2000bf45270 */
[----:B------:R-:W-:Y:S02]  /*5ef0*/  UMOV UR4, UR5 ;  /* 0x0000000500047c82 */ /* 0x000fe40008000000 */
[----:B--2---:R-:W-:Y:S03]  /*5f00*/  USHF.R.U32.HI UR5, URZ, UR12, UR4 ;  /* 0x0000000cff057299 */ /* 0x004fe60008011604 */
[----:B------:R-:W-:Y:S02]  /*5f10*/  UMOV UR4, UR7 ;  /* 0x0000000700047c82 */ /* 0x000fe40008000000 */
[----:B------:R-:W-:Y:S02]  /*5f20*/  USHF.R.U32.HI UR7, URZ, UR53, UR4 ;  /* 0x00000035ff077299 */ /* 0x000fe40008011604 */
[----:B------:R-:W-:Y:S02]  /*5f30*/  USEL UR4, UR58, UR5, !UP0 ;  /* 0x000000053a047287 */ /* 0x000fe4000c000000 */
[----:B------:R-:W-:Y:S01]  /*5f40*/  USEL UR7, UR59, UR7, !UP1 ;  /* 0x000000073b077287 */ /* 0x000fe2000c800000 */
[----:B------:R-:W-:Y:S01]  /*5f50*/  UMOV UR5, UR9 ;  /* 0x0000000900057c82 */ /* 0x000fe20008000000 */
[----:B------:R-:W-:Y:S02]  /*5f60*/  UIMAD.WIDE.U32 UR8, UR4, UR40, URZ ;  /* 0x00000028040872a5 */ /* 0x000fe4000f8e00ff */
[----:B------:R-:W-:Y:S03]  /*5f70*/  USHF.R.U32.HI UR6, URZ, UR12, UR5 ;  /* 0x0000000cff067299 */ /* 0x000fe60008011605 */
[----:B------:R-:W-:Y:S01]  /*5f80*/  UMOV UR5, UR11 ;  /* 0x0000000b00057c82 */ /* 0x000fe20008000000 */
[----:B------:R-:W-:Y:S02]  /*5f90*/  UIMAD.WIDE.U32 UR10, UR7, UR40, URZ ;  /* 0x00000028070a72a5 */ /* 0x000fe4000f8e00ff */
[----:B------:R-:W-:Y:S02]  /*5fa0*/  USHF.R.U32.HI UR12, URZ, UR53, UR5 ;  /* 0x00000035ff0c7299 */ /* 0x000fe40008011605 */
[----:B------:R-:W-:Y:S01]  /*5fb0*/  USEL UR6, UR37, UR6, !UP0 ;  /* 0x0000000625067287 */ /* 0x000fe2000c000000 */
[----:B------:R-:W-:Y:S02]  /*5fc0*/  UMOV UR5, UR9 ;  /* 0x0000000900057c82 */ /* 0x000fe40008000000 */
[----:B------:R-:W-:Y:S01]  /*5fd0*/  UMOV UR10, UR11 ;  /* 0x0000000b000a7c82 */ /* 0x000fe20008000000 */
[----:B------:R-:W-:Y:S02]  /*5fe0*/  @UP2 USHF.R.U32.HI UR4, URZ, UR41, UR5 ;  /* 0x00000029ff042299 */ /* 0x000fe40008011605 */
[----:B------:R-:W-:Y:S02]  /*5ff0*/  @UP2 USHF.R.U32.HI UR7, URZ, UR41, UR10 ;  /* 0x00000029ff072299 */ /* 0x000fe4000801160a */
[----:B------:R-:W-:Y:S02]  /*6000*/  UIMAD UR4, UR42, UR4, URZ ;  /* 0x000000042a0472a4 */ /* 0x000fe4000f8e02ff */
[----:B------:R-:W-:Y:S02]  /*6010*/  UIMAD.WIDE.U32 UR10, UR6, UR40, URZ ;  /* 0x00000028060a72a5 */ /* 0x000fe4000f8e00ff */
[----:B------:R-:W-:Y:S02]  /*6020*/  USEL UR5, UR38, UR12, !UP1 ;  /* 0x0000000c26057287 */ /* 0x000fe4000c800000 */
[----:B------:R-:W-:Y:S02]  /*6030*/  UIMAD UR8, UR42, UR7, URZ ;  /* 0x000000072a0872a4 */ /* 0x000fe4000f8e02ff */
[----:B------:R-:W-:Y:S03]  /*6040*/  UISETP.GE.AND UP0, UPT, UR6, UR4, UPT ;  /* 0x000000040600728c */ /* 0x000fe6000bf06270 */
[----:B------:R-:W-:Y:S01]  /*6050*/  UMOV UR4, UR11 ;  /* 0x0000000b00047c82 */ /* 0x000fe20008000000 */
[----:B------:R-:W-:Y:S02]  /*6060*/  UISETP.GE.OR UP0, UPT, UR5, UR8, UP0 ;  /* 0x000000080500728c */ /* 0x000fe40008706670 */
[----:B------:R-:W-:Y:S02]  /*6070*/  USHF.R.U32.HI UR4, URZ, UR41, UR4 ;  /* 0x00000029ff047299 */ /* 0x000fe40008011604 */
[----:B------:R-:W-:Y:S02]  /*6080*/  UIMAD.WIDE.U32 UR8, UR5, UR40, URZ ;  /* 0x00000028050872a5 */ /* 0x000fe4000f8e00ff */
[----:B------:R-:W-:Y:S02]  /*6090*/  USEL UR11, UR6, UR4, !UP2 ;  /* 0x00000004060b7287 */ /* 0x000fe4000d000000 */
[----:B------:R-:W-:Y:S02]  /*60a0*/  UIADD3 UR8, UPT, UPT, -UR5, URZ, URZ ;  /* 0x000000ff05087290 */ /* 0x000fe4000fffe1ff */
[----:B------:R-:W-:Y:S01]  /*60b0*/  UIADD3 UR10, UPT, UPT, -UR11, URZ, URZ ;  /* 0x000000ff0b0a7290 */ /* 0x000fe2000fffe1ff */
[----:B------:R-:W-:Y:S01]  /*60c0*/  @!UP0 UMOV UR4, UR9 ;  /* 0x0000000900048c82 */ /* 0x000fe20008000000 */
[----:B------:R-:W-:Y:S02]  /*60d0*/  UIADD3 UR9, UPT, UPT, -UR6, URZ, URZ ;  /* 0x000000ff06097290 */ /* 0x000fe4000fffe1ff */
[----:B------:R-:W-:Y:S02]  /*60e0*/  @!UP0 USHF.R.U32.HI UR4, URZ, UR41, UR4 ;  /* 0x00000029ff048299 */ /* 0x000fe40008011604 */
[----:B------:R-:W-:Y:S02]  /*60f0*/  UIMAD UR10, UR42, UR10, UR6 ;  /* 0x0000000a2a0a72a4 */ /* 0x000fe4000f8e0206 */
[----:B------:R-:W-:Y:S04]  /*6100*/  @!UP0 USEL UR4, UR5, UR4, !UP2 ;  /* 0x0000000405048287 */ /* 0x000fe8000d000000 */
[----:B------:R-:W-:Y:S02]  /*6110*/  @!UP0 UIMAD UR10, UR7, UR10, UR4 ;  /* 0x0000000a070a82a4 */ /* 0x000fe4000f8e0204 */
[----:B------:R-:W-:Y:S02]  /*6120*/  @!UP0 UIADD3 UR11, UPT, UPT, UR11, -UR4, URZ ;  /* 0x800000040b0b8290 */ /* 0x000fe4000fffe0ff */
[----:B------:R-:W-:Y:S02]  /*6130*/  UIMAD UR7, UR43, UR8, UR38 ;  /* 0x000000082b0772a4 */ /* 0x000fe4000f8e0226 */
[----:B------:R-:W-:Y:S02]  /*6140*/  @!UP0 UIMAD UR6, UR11, UR42, UR5 ;  /* 0x0000002a0b0682a4 */ /* 0x000fe4000f8e0205 */
[----:B------:R-:W-:Y:S01]  /*6150*/  UIMAD UR4, UR54, UR9, UR37 ;  /* 0x00000009360472a4 */ /* 0x000fe2000f8e0225 */
[----:B------:R-:W-:Y:S02]  /*6160*/  @!UP0 UMOV UR5, UR10 ;  /* 0x0000000a00058c82 */ /* 0x000fe40008000000 */
[----:B------:R-:W-:Y:S02]  /*6170*/  UIMAD UR38, UR5, UR43, UR7 ;  /* 0x0000002b052672a4 */ /* 0x000fe4000f8e0207 */
[----:B------:R-:W-:Y:S11]  /*6180*/  UIMAD UR37, UR6, UR54, UR4 ;  /* 0x00000036062572a4 */ /* 0x000ff6000f8e0204 */
[----:B------:R-:W-:Y:S01]  /*6190*/  @!UPT UIADD3 URZ, UPT, UPT, URZ, URZ, URZ ;  /* 0x000000fffffff290 */ /* 0x000fe2000fffe0ff */
.L_x_107:
[----:B------:R-:W-:Y:S01]  /*61a0*/  UISETP.NE.AND UP0, UPT, UR39, 0x1, UPT ;  /* 0x000000012700788c */ /* 0x000fe2000bf05270 */
[----:B------:R-:W-:Y:S01]  /*61b0*/  LOP3.LUT P0, RZ, R86, 0x3f0, RZ, 0xc0, !PT ;  /* 0x000003f056ff7812 */ /* 0x000fe2000780c0ff */
[----:B------:R-:W-:Y:S01]  /*61c0*/  USHF.L.U32 UR50, UR30, 0x6, URZ ;  /* 0x000000061e327899 */ /* 0x000fe200080006ff */
[----:B------:R-:W-:Y:S01]  /*61d0*/  BSSY.RECONVERGENT B6, `(.L_x_108) ;  /* 0x0000034000067945 */ /* 0x000fe20003800200 */
[----:B------:R-:W-:Y:S01]  /*61e0*/  USHF.L.U32 UR49, UR31, 0x8, URZ ;  /* 0x000000081f317899 */ /* 0x000fe200080006ff */
[----:B------:R-:W-:Y:S06]  /*61f0*/  IADD3 R88, PT, PT, R88, 0x1, RZ ;  /* 0x0000000158587810 */ /* 0x000fec0007ffe0ff */
[----:B------:R-:W2:Y:S01]  /*6200*/  @!UP0 LDCU.128 UR12, c[0x0][0xb10] ;  /* 0x00016200ff0c87ac */ /* 0x000ea20008000c00 */
[----:B------:R-:W3:Y:S01]  /*6210*/  @!UP0 LDCU UR5, c[0x0][0xb0c] ;  /* 0x00016180ff0587ac */ /* 0x000ee20008000800 */
[----:B------:R-:W4:Y:S01]  /*6220*/  @!UP0 LDCU UR10, c[0x0][0xb20] ;  /* 0x00016400ff0a87ac */ /* 0x000f220008000800 */
[----:B--2---:R-:W-:Y:S02]  /*6230*/  UIMAD.WIDE.U32 UR8, UR38, UR12, URZ ;  /* 0x0000000c260872a5 */ /* 0x004fe4000f8e00ff */
[----:B------:R-:W-:Y:S02]  /*6240*/  UIMAD.WIDE.U32 UR6, UR37, UR15, URZ ;  /* 0x0000000f250672a5 */ /* 0x000fe4000f8e00ff */
[----:B------:R-:W-:Y:S03]  /*6250*/  @!UP0 UISETP.NE.AND UP1, UPT, UR14, 0x1, UPT ;  /* 0x000000010e00888c */ /* 0x000fe6000bf25270 */
[----:B------:R-:W-:Y:S01]  /*6260*/  @!UP0 UMOV UR4, UR9 ;  /* 0x0000000900048c82 */ /* 0x000fe20008000000 */
[----:B---3--:R-:W-:Y:S02]  /*6270*/  @!UP0 UISETP.NE.AND UP2, UPT, UR5, 0x1, UPT ;  /* 0x000000010500888c */ /* 0x008fe4000bf45270 */
[----:B------:R-:W-:Y:S01]  /*6280*/  @!UP0 USHF.R.U32.HI UR4, URZ, UR13, UR4 ;  /* 0x0000000dff048299 */ /* 0x000fe20008011604 */
[----:B------:R-:W-:Y:S02]  /*6290*/  @!UP0 UMOV UR6, UR7 ;  /* 0x0000000700068c82 */ /* 0x000fe40008000000 */
[----:B----4-:R-:W-:Y:S02]  /*62a0*/  @!UP0 USHF.R.U32.HI UR6, URZ, UR10, UR6 ;  /* 0x0000000aff068299 */ /* 0x010fe40008011606 */
[----:B------:R-:W-:Y:S02]  /*62b0*/  @!UP0 USEL UR7, UR38, UR4, !UP2 ;  /* 0x0000000426078287 */ /* 0x000fe4000d000000 */
[----:B------:R-:W-:Y:S04]  /*62c0*/  @!UP0 USEL UR6, UR37, UR6, !UP1 ;  /* 0x0000000625068287 */ /* 0x000fe8000c800000 */
[----:B------:R-:W-:Y:S02]  /*62d0*/  @!UP0 UIADD3 UR4, UPT, UPT, -UR7, UR6, URZ ;  /* 0x0000000607048290 */ /* 0x000fe4000fffe1ff */
[----:B------:R-:W-:Y:S02]  /*62e0*/  @!UP0 UIADD3 UR6, UPT, UPT, UR7, -UR6, URZ ;  /* 0x8000000607068290 */ /* 0x000fe4000fffe0ff */
[----:B------:R-:W-:Y:S02]  /*62f0*/  @!UP0 UIMAD UR38, UR4, UR5, UR38 ;  /* 0x00000005042682a4 */ /* 0x000fe4000f8e0226 */
[----:B------:R-:W-:Y:S01]  /*6300*/  @!UP0 UIMAD UR37, UR6, UR14, UR37 ;  /* 0x0000000e062582a4 */ /* 0x000fe2000f8e0225 */
[----:B------:R-:W-:Y:S11]  /*6310*/  @!P0 BRA `(.L_x_109) ;  /* 0x00000000007c8947 */ /* 0x000ff60003800000 */
[----:B------:R-:W2:Y:S01]  /*6320*/  LDCU.64 UR8, c[0x4][0x80] ;  /* 0x01001000ff0877ac */ /* 0x000ea20008000a00 */
[----:B------:R-:W-:Y:S01]  /*6330*/  MOV R2, 0x0 ;  /* 0x0000000000027802 */ /* 0x000fe20000000f00 */
[----:B------:R-:W-:Y:S02]  /*6340*/  HFMA2 R12, -RZ, RZ, 0, 5.9604644775390625e-08 ;  /* 0x00000001ff0c7431 */ /* 0x000fe400000001ff */
[----:B------:R-:W-:Y:S01]  /*6350*/  IMAD.MOV.U32 R8, RZ, RZ, 0x70 ;  /* 0x00000070ff087424 */ /* 0x000fe200078e00ff */
[----:B------:R3:W4:Y:S01]  /*6360*/  LDC.64 R14, c[0x4][R2] ;  /* 0x01000000020e7b82 */ /* 0x0007220000000a00 */
[----:B------:R-:W1:Y:S01]  /*6370*/  LDCU.64 UR6, c[0x4][0x88] ;  /* 0x01001100ff0677ac */ /* 0x000e620008000a00 */
[----:B------:R-:W-:Y:S01]  /*6380*/  IMAD.MOV.U32 R13, RZ, RZ, RZ ;  /* 0x000000ffff0d7224 */ /* 0x000fe200078e00ff */
[----:B------:R-:W1:Y:S01]  /*6390*/  LDCU.64 UR4, c[0x4][0x8] ;  /* 0x01000100ff0477ac */ /* 0x000e620008000a00 */
[----:B--2---:R-:W-:Y:S01]  /*63a0*/  MOV R5, UR9 ;  /* 0x0000000900057c02 */ /* 0x004fe20008000f00 */
[----:B------:R-:W-:Y:S01]  /*63b0*/  IMAD.U32 R4, RZ, RZ, UR8 ;  /* 0x00000008ff047e24 */ /* 0x000fe2000f8e00ff */
[----:B-1----:R-:W-:Y:S01]  /*63c0*/  MOV R7, UR7 ;  /* 0x0000000700077c02 */ /* 0x002fe20008000f00 */
[----:B------:R-:W-:Y:S01]  /*63d0*/  IMAD.U32 R6, RZ, RZ, UR6 ;  /* 0x00000006ff067e24 */ /* 0x000fe2000f8e00ff */
[----:B------:R-:W-:Y:S01]  /*63e0*/  MOV R11, UR5 ;  /* 0x00000005000b7c02 */ /* 0x000fe20008000f00 */
[----:B------:R-:W-:Y:S02]  /*63f0*/  IMAD.U32 R10, RZ, RZ, UR4 ;  /* 0x00000004ff0a7e24 */ /* 0x000fe4000f8e00ff */
[----:B------:R-:W-:Y:S07]  /*6400*/  LEPC R20, `(.L_x_110) ;  /* 0x000000001014794e */ /* 0x000fee0000000000 */
[----:B---345:R-:W-:Y:S05]  /*6410*/  CALL.ABS.NOINC R14 ;  /* 0x000000000e007343 */ /* 0x038fea0003c00000 */
.L_x_110:
[----:B------:R-:W1:Y:S01]  /*6420*/  LDCU.64 UR8, c[0x4][0x80] ;  /* 0x01001000ff0877ac */ /* 0x000e620008000a00 */
[----:B------:R-:W2:Y:S01]  /*6430*/  LDC.64 R2, c[0x4][R2] ;  /* 0x0100000002027b82 */ /* 0x000ea20000000a00 */
[----:B------:R-:W-:Y:S02]  /*6440*/  HFMA2 R12, -RZ, RZ, 0, 5.9604644775390625e-08 ;  /* 0x00000001ff0c7431 */ /* 0x000fe400000001ff */
[----:B------:R-:W-:Y:S02]  /*6450*/  IMAD.MOV.U32 R8, RZ, RZ, 0x70 ;  /* 0x00000070ff087424 */ /* 0x000fe400078e00ff */
[----:B------:R-:W-:Y:S01]  /*6460*/  IMAD.MOV.U32 R13, RZ, RZ, RZ ;  /* 0x000000ffff0d7224 */ /* 0x000fe200078e00ff */
[----:B------:R-:W3:Y:S01]  /*6470*/  LDCU.64 UR6, c[0x4][0x88] ;  /* 0x01001100ff0677ac */ /* 0x000ee20008000a00 */
[----:B------:R-:W4:Y:S01]  /*6480*/  LDCU.64 UR4, c[0x4][0x8] ;  /* 0x01000100ff0477ac */ /* 0x000f220008000a00 */
[----:B-1----:R-:W-:Y:S02]  /*6490*/  MOV R4, UR8 ;  /* 0x0000000800047c02 */ /* 0x002fe40008000f00 */
[----:B------:R-:W-:Y:S02]  /*64a0*/  MOV R5, UR9 ;  /* 0x0000000900057c02 */ /* 0x000fe40008000f00 */
[----:B---3--:R-:W-:Y:S01]  /*64b0*/  MOV R7, UR7 ;  /* 0x0000000700077c02 */ /* 0x008fe20008000f00 */
[----:B------:R-:W-:Y:S01]  /*64c0*/  IMAD.U32 R6, RZ, RZ, UR6 ;  /* 0x00000006ff067e24 */ /* 0x000fe2000f8e00ff */
[----:B----4-:R-:W-:Y:S01]  /*64d0*/  MOV R11, UR5 ;  /* 0x00000005000b7c02 */ /* 0x010fe20008000f00 */
[----:B------:R-:W-:Y:S02]  /*64e0*/  IMAD.U32 R10, RZ, RZ, UR4 ;  /* 0x00000004ff0a7e24 */ /* 0x000fe4000f8e00ff */
[----:B------:R-:W-:Y:S07]  /*64f0*/  LEPC R20, `(.L_x_109) ;  /* 0x000000001014794e */ /* 0x000fee0000000000 */
[----:B--2---:R-:W-:Y:S05]  /*6500*/  CALL.ABS.NOINC R2 ;  /* 0x0000000002007343 */ /* 0x004fea0003c00000 */
.L_x_109:
[----:B------:R-:W-:Y:S05]  /*6510*/  BSYNC.RECONVERGENT B6 ;  /* 0x0000000000067941 */ /* 0x000fea0003800200 */
.L_x_108:
[----:B------:R-:W-:Y:S01]  /*6520*/  R2UR UR4, R85 ;  /* 0x00000000550472ca */ /* 0x000fe200000e0000 */
[----:B------:R-:W-:Y:S01]  /*6530*/  UISETP.NE.U32.AND UP0, UPT, UR62, URZ, UPT ;  /* 0x000000ff3e00728c */ /* 0x000fe2000bf05070 */
[----:B------:R-:W-:Y:S02]  /*6540*/  ISETP.NE.U32.AND P4, PT, R78, RZ, PT ;  /* 0x000000ff4e00720c */ /* 0x000fe40003f85070 */
[----:B------:R-:W-:Y:S01]  /*6550*/  ISETP.NE.U32.AND P2, PT, RZ, UR56, PT ;  /* 0x00000038ff007c0c */ /* 0x000fe2000bf45070 */
[----:B------:R-:W-:Y:S01]  /*6560*/  UISETP.NE.AND.EX UP1, UPT, UR63, URZ, UPT, UP0 ;  /* 0x000000ff3f00728c */ /* 0x000fe2000bf25300 */
[----:B------:R-:W-:Y:S01]  /*6570*/  ISETP.NE.AND.EX P4, PT, R79, RZ, PT, P4 ;  /* 0x000000ff4f00720c */ /* 0x000fe20003f85340 */
[----:B------:R-:W-:Y:S01]  /*6580*/  UPLOP3.LUT UP0, UPT, UPT, UPT, UPT, 0x40, 0x4 ;  /* 0x000000000004789c */ /* 0x000fe20003f0e870 */
[----:B------:R-:W-:Y:S05]  /*6590*/  ISETP.NE.AND.EX P2, PT, RZ, UR57, PT, P2 ;  /* 0x00000039ff007c0c */ /* 0x000fea000bf45320 */
[----:B------:R-:W-:Y:S06]  /*65a0*/  UISETP.NE.AND UP2, UPT, UR4, URZ, UPT ;  /* 0x000000ff0400728c */ /* 0x000fec000bf45270 */
[----:B------:R-:W-:Y:S05]  /*65b0*/  PLOP3.LUT P1, PT, PT, PT, UP2, 0x80, 0x8 ;  /* 0x000000000008781c */ /* 0x000fea0003f2f028 */
[----:B------:R-:W-:Y:S06]  /*65c0*/  @UP2 UPLOP3.LUT UP0, UPT, UPT, UPT, UP1, 0x80, 0x8 ;  /* 0x000000000008289c */ /* 0x000fec0003f0f010 */
[----:B------:R-:W-:Y:S01]  /*65d0*/  PLOP3.LUT P0, PT, PT, PT, UP0, 0x80, 0x8 ;  /* 0x000000000008781c */ /* 0x000fe20003f0f008 */
[----:B------:R-:W-:Y:S01]  /*65e0*/  @!UPT UIADD3 URZ, UPT, UPT, URZ, URZ, URZ ;  /* 0x000000fffffff290 */ /* 0x000fe2000fffe0ff */
[----:B------:R-:W-:Y:S11]  /*65f0*/  BRA.U !UP1, `(.L_x_111) ;  /* 0x00000001093c7547 */ /* 0x000ff6000b800000 */
[----:B------:R-:W-:Y:S01]  /*6600*/  UISETP.NE.U32.AND UP0, UPT, UR56, URZ, UPT ;  /* 0x000000ff3800728c */ /* 0x000fe2000bf05070 */
[----:B-1----:R-:W-:Y:S01]  /*6610*/  HFMA2 R0, -RZ, RZ, 0, 5.9604644775390625e-08 ;  /* 0x00000001ff007431 */ /* 0x002fe200000001ff */
[----:B------:R-:W1:Y:S01]  /*6620*/  LDCU.64 UR8, c[0x0][0x358] ;  /* 0x00006b00ff0877ac */ /* 0x000e620008000a00 */
[----:B------:R-:W-:Y:S01]  /*6630*/  IMAD.MOV.U32 R81, RZ, RZ, 0x1 ;  /* 0x00000001ff517424 */ /* 0x000fe200078e00ff */
[----:B------:R-:W-:Y:S06]  /*6640*/  UISETP.NE.AND.EX UP0, UPT, UR57, URZ, UPT, UP0 ;  /* 0x000000ff3900728c */ /* 0x000fec000bf05300 */
        /* <DEDUP_REMOVED lines=9> */
[----:B--23--:R-:W-:Y:S02]  /*66e0*/  @!P3 IMAD.U32 R41, RZ, RZ, UR4 ;  /* 0x00000004ff29be24 */ /* 0x00cfe4000f8e00ff */
.L_x_111:
[----:B------:R-:W-:Y:S05]  /*66f0*/  @!P4 BRA `(.L_x_112) ;  /* 0x000000000024c947 */ /* 0x000fea0003800000 */
[----:B------:R-:W-:Y:S01]  /*6700*/  ISETP.NE.U32.AND P3, PT, R76, RZ, PT ;  /* 0x000000ff4c00720c */ /* 0x000fe20003f65070 */
[----:B------:R-:W2:Y:S03]  /*6710*/  LDCU.64 UR4, c[0x0][0x358] ;  /* 0x00006b00ff0477ac */ /* 0x000ea60008000a00 */
[----:B------:R-:W-:Y:S11]  /*6720*/  ISETP.NE.AND.EX P3, PT, R77, RZ, PT, P3 ;  /* 0x000000ff4d00720c */ /* 0x000ff60003f65330 */
[----:B------:R-:W-:Y:S02]  /*6730*/  @!UPT UIADD3 URZ, UPT, UPT, URZ, URZ, URZ ;  /* 0x000000fffffff290 */ /* 0x000fe4000fffe0ff */
[----:B------:R-:W3:Y:S01]  /*6740*/  @P3 LDC.64 R2, c[0x0][0x8a8] ;  /* 0x00022a00ff023b82 */ /* 0x000ee20000000a00 */
[----:B-1----:R-:W-:Y:S04]  /*6750*/  @P3 IMAD R0, R78, UR36, RZ ;  /* 0x000000244e003c24 */ /* 0x002fe8000f8e02ff */
[----:B---3--:R-:W-:Y:S05]  /*6760*/  @P3 IMAD.WIDE R2, R0, 0x4, R2 ;  /* 0x0000000400023825 */ /* 0x008fea00078e0202 */
[----:B--2--5:R2:W5:Y:S02]  /*6770*/  @P3 LDG.E R38, desc[UR4][R2.64] ;  /* 0x0000000402263981 */ /* 0x024564000c1e1900 */
[----:B--2---:R-:W3:Y:S02]  /*6780*/  @!P3 LDC R38, c[0x0][0x8a0] ;  /* 0x00022800ff26bb82 */ /* 0x004ee40000000800 */
.L_x_112:
[----:B-----5:R-:W-:Y:S01]  /*6790*/  FSETP.NEU.AND P3, PT, R41, RZ, PT ;  /* 0x000000ff2900720b */ /* 0x020fe20003f6d000 */
[----:B------:R-:W-:Y:S01]  /*67a0*/  IMAD.SHL.U32 R47, R80, 0x2, RZ ;  /* 0x00000002502f7824 */ /* 0x000fe200078e00ff */
[----:B------:R-:W-:Y:S01]  /*67b0*/  SEL R5, RZ, 0xffffffff, P2 ;  /* 0xffffffffff057807 */ /* 0x000fe20001000000 */
[----:B------:R-:W-:Y:S01]  /*67c0*/  BSSY B1, `(.L_x_113) ;  /* 0x0000044000017945 */ /* 0x000fe20003800000 */
[----:B------:R-:W-:Y:S01]  /*67d0*/  @P1 LOP3.LUT P2, RZ, R81, 0xff, RZ, 0xc0, !PT ;  /* 0x000000ff51ff1812 */ /* 0x000fe2000784c0ff */
[----:B------:R-:W-:Y:S01]  /*67e0*/  VIADD R97, R47, UR44 ;  /* 0x0000002c2f617c36 */ /* 0x000fe20008000000 */
[----:B------:R-:W-:Y:S01]  /*67f0*/  @P1 SEL R2, RZ, 0xffffffff, P3 ;  /* 0xffffffffff021807 */ /* 0x000fe20001800000 */
[----:B------:R-:W-:Y:S01]  /*6800*/  IMAD.MOV.U32 R60, RZ, RZ, 0x1 ;  /* 0x00000001ff3c7424 */ /* 0x000fe200078e00ff */
[----:B------:R-:W-:Y:S01]  /*6810*/  LOP3.LUT R91, R91, 0x1, RZ, 0x3c, !PT ;  /* 0x000000015b5b7812 */ /* 0x000fe200078e3cff */
[----:B------:R-:W-:Y:S01]  /*6820*/  IMAD.MOV.U32 R46, RZ, RZ, RZ ;  /* 0x000000ffff2e7224 */ /* 0x000fe200078e00ff */
[----:B------:R-:W-:Y:S02]  /*6830*/  @P0 SEL R2, R5, R2, !P2 ;  /* 0x0000000205020207 */ /* 0x000fe40005000000 */
[----:B------:R-:W-:Y:S02]  /*6840*/  CS2R R74, SRZ ;  /* 0x00000000004a7805 */ /* 0x000fe4000001ff00 */
[----:B------:R-:W-:Y:S02]  /*6850*/  LEA R98, R36, UR44, 0x3 ;  /* 0x0000002c24627c11 */ /* 0x000fe4000f8e18ff */
[----:B------:R-:W-:Y:S02]  /*6860*/  CS2R R72, SRZ ;  /* 0x0000000000487805 */ /* 0x000fe4000001ff00 */
[----:B------:R-:W-:Y:S02]  /*6870*/  @P1 LOP3.LUT R2, R2, 0x1, RZ, 0xc0, !PT ;  /* 0x0000000102021812 */ /* 0x000fe400078ec0ff */
[----:B------:R-:W-:Y:S02]  /*6880*/  CS2R R66, SRZ ;  /* 0x0000000000427805 */ /* 0x000fe4000001ff00 */
[----:B------:R-:W-:Y:S02]  /*6890*/  SHF.L.U32 R3, R90, 0x1f, RZ ;  /* 0x0000001f5a037819 */ /* 0x000fe400000006ff */
[----:B------:R-:W-:Y:S02]  /*68a0*/  CS2R R64, SRZ ;  /* 0x0000000000407805 */ /* 0x000fe4000001ff00 */
[----:B------:R-:W-:Y:S02]  /*68b0*/  ISETP.NE.U32.OR P6, PT, R2, 0x1, !P1 ;  /* 0x000000010200780c */ /* 0x000fe40004fc5470 */
[----:B------:R-:W-:Y:S02]  /*68c0*/  CS2R R58, SRZ ;  /* 0x00000000003a7805 */ /* 0x000fe4000001ff00 */
[----:B------:R-:W-:Y:S02]  /*68d0*/  PLOP3.LUT P2, PT, PT, PT, UP1, 0x80, 0x8 ;  /* 0x000000000008781c */ /* 0x000fe40003f4f018 */
[----:B------:R-:W-:Y:S02]  /*68e0*/  CS2R R56, SRZ ;  /* 0x0000000000387805 */ /* 0x000fe4000001ff00 */
[----:B------:R-:W-:Y:S02]  /*68f0*/  LEA.HI R39, R36, R36, RZ, 0x1 ;  /* 0x0000002424277211 */ /* 0x000fe400078f08ff */
[----:B------:R-:W-:Y:S02]  /*6900*/  CS2R R50, SRZ ;  /* 0x0000000000327805 */ /* 0x000fe4000001ff00 */
[----:B------:R-:W-:Y:S02]  /*6910*/  LOP3.LUT P4, R87, R81, 0xff, RZ, 0xc0, !PT ;  /* 0x000000ff51577812 */ /* 0x000fe4000788c0ff */
[----:B------:R-:W-:Y:S02]  /*6920*/  CS2R R48, SRZ ;  /* 0x0000000000307805 */ /* 0x000fe4000001ff00 */
[----:B------:R-:W-:Y:S01]  /*6930*/  SEL R2, RZ, 0xffffffff, P3 ;  /* 0xffffffffff027807 */ /* 0x000fe20001800000 */
[C---:B-1----:R-:W-:Y:S01]  /*6940*/  IMAD.SHL.U32 R0, R39.reuse, 0x80, RZ ;  /* 0x0000008027007824 */ /* 0x042fe200078e00ff */
[----:B------:R-:W-:Y:S01]  /*6950*/  LOP3.LUT R39, R39, 0xffe, RZ, 0xc0, !PT ;  /* 0x00000ffe27277812 */ /* 0x000fe200078ec0ff */
[----:B------:R-:W-:Y:S01]  /*6960*/  VIADD R99, R97, 0x400 ;  /* 0x0000040061637836 */ /* 0x000fe20000000000 */
[----:B------:R-:W-:Y:S01]  /*6970*/  P2R R95, PR, RZ, 0x40 ;  /* 0x00000040ff5f7803 */ /* 0x000fe20000000000 */
[----:B------:R-:W-:Y:S01]  /*6980*/  IMAD.IADD R96, R92, 0x1, R97 ;  /* 0x000000015c607824 */ /* 0x000fe200078e0261 */
[----:B------:R-:W-:Y:S01]  /*6990*/  @P6 SHF.L.U32 R4, R91, 0x1f, RZ ;  /* 0x0000001f5b046819 */ /* 0x000fe200000006ff */
[----:B------:R-:W-:Y:S01]  /*69a0*/  IMAD.IADD R39, R36, 0x1, -R39 ;  /* 0x0000000124277824 */ /* 0x000fe200078e0a27 */
[----:B------:R-:W-:Y:S02]  /*69b0*/  @P2 SEL R2, R5, R2, !P4 ;  /* 0x0000000205022207 */ /* 0x000fe40006000000 */
[----:B------:R-:W1:Y:S01]  /*69c0*/  @P6 SYNCS.PHASECHK.TRANS64.TRYWAIT P1, [UR44+0x130], R4 ;  /* 0x00013004ff0065a7 */ /* 0x000e62000802112c */
[----:B------:R-:W-:Y:S02]  /*69d0*/  LOP3.LUT R0, R0, 0xffffff00, RZ, 0xc0, !PT ;  /* 0xffffff0000007812 */ /* 0x000fe400078ec0ff */
[----:B------:R-:W-:Y:S03]  /*69e0*/  LOP3.LUT R2, R2, 0x1, RZ, 0xc0, !PT ;  /* 0x0000000102027812 */ /* 0x000fe600078ec0ff */
[----:B------:R-:W-:Y:S01]  /*69f0*/  IMAD.IADD R0, R37, 0x1, R0 ;  /* 0x0000000125007824 */ /* 0x000fe200078e0200 */
[----:B------:R-:W-:Y:S03]  /*6a00*/  ISETP.NE.U32.AND P5, PT, R2, 0x1, PT ;  /* 0x000000010200780c */ /* 0x000fe60003fa5070 */
[----:B------:R-:W-:Y:S01]  /*6a10*/  IMAD R39, R39, 0x100000, R0 ;  /* 0x0010000027277824 */ /* 0x000fe200078e0200 */
[----:B------:R-:W-:Y:S01]  /*6a20*/  P2R R61, PR, RZ, 0x20 ;  /* 0x00000020ff3d7803 */ /* 0x000fe20000000000 */
[----:B------:R2:W4:Y:S01]  /*6a30*/  SYNCS.PHASECHK.TRANS64.TRYWAIT P0, [R98+URZ+0x1a0], R3 ;  /* 0x0001a003620075a7 */ /* 0x00052200080011ff */
[----:B-1----:R-:W-:Y:S01]  /*6a40*/  @P6 SEL R60, RZ, 0x1, !P1 ;  /* 0x00000001ff3c6807 */ /* 0x002fe20004800000 */
[----:B--2---:R-:W-:Y:S06]  /*6a50*/  @!P6 BRA `(.L_x_114) ;  /* 0x000000000068e947 */ /* 0x004fec0003800000 */
[C---:B------:R-:W-:Y:S01]  /*6a60*/  @P5 IMAD R5, R93.reuse, 0x2, R99 ;  /* 0x000000025d055824 */ /* 0x040fe200078e0263 */
[----:B------:R-:W-:Y:S01]  /*6a70*/  ISETP.NE.AND P1, PT, R60, RZ, PT ;  /* 0x000000ff3c00720c */ /* 0x000fe20003f25270 */
[----:B------:R-:W-:Y:S01]  /*6a80*/  @P5 IMAD R2, R93, 0x2, R97 ;  /* 0x000000025d025824 */ /* 0x000fe200078e0261 */
[----:B------:R-:W-:Y:S01]  /*6a90*/  BSSY B0, `(.L_x_115) ;  /* 0x000000e000007945 */ /* 0x000fe20003800000 */
[----:B------:R-:W-:Y:S01]  /*6aa0*/  IMAD.MOV.U32 R74, RZ, RZ, RZ ;  /* 0x000000ffff4a7224 */ /* 0x000fe200078e00ff */
[----:B------:R-:W-:Y:S01]  /*6ab0*/  CS2R R66, SRZ ;  /* 0x0000000000427805 */ /* 0x000fe2000001ff00 */
[----:B------:R-:W-:Y:S01]  /*6ac0*/  @P5 IMAD.IADD R4, R92, 0x1, R5 ;  /* 0x000000015c045824 */ /* 0x000fe200078e0205 */
[----:B------:R-:W-:Y:S02]  /*6ad0*/  CS2R R64, SRZ ;  /* 0x0000000000407805 */ /* 0x000fe4000001ff00 */
[----:B------:R-:W-:Y:S02]  /*6ae0*/  CS2R R72, SRZ ;  /* 0x0000000000487805 */ /* 0x000fe4000001ff00 */
[----:B------:R-:W-:Y:S02]  /*6af0*/  CS2R R50, SRZ ;  /* 0x0000000000327805 */ /* 0x000fe4000001ff00 */
[----:B------:R-:W-:Y:S02]  /*6b00*/  CS2R R48, SRZ ;  /* 0x0000000000307805 */ /* 0x000fe4000001ff00 */
[----:B------:R-:W-:Y:S02]  /*6b10*/  CS2R R58, SRZ ;  /* 0x00000000003a7805 */ /* 0x000fe4000001ff00 */
[----:B------:R-:W-:Y:S01]  /*6b20*/  CS2R R56, SRZ ;  /* 0x0000000000387805 */ /* 0x000fe2000001ff00 */
[----:B------:R-:W-:Y:S06]  /*6b30*/  @P1 BRA `(.L_x_116) ;  /* 0x00000000000c1947 */ /* 0x000fec0003800000 */
[----:B------:R-:W-:Y:S04]  /*6b40*/  SHF.L.U32 R5, R91, 0x1f, RZ ;  /* 0x0000001f5b057819 */ /* 0x000fe800000006ff */
[----:B------:R-:W1:Y:S02]  /*6b50*/  SYNCS.PHASECHK.TRANS64.TRYWAIT P1, [UR44+0x130], R5 ;  /* 0x00013005ff0075a7 */ /* 0x000e64000802112c */
[----:B-1----:R-:W-:Y:S05]  /*6b60*/  @!P1 BRA `(.L_x_117) ;  /* 0x0000004400009947 */ /* 0x002fea0003800000 */
.L_x_116:
[----:B------:R-:W-:Y:S05]  /*6b70*/  BSYNC B0 ;  /* 0x0000000000007941 */ /* 0x000fea0003800000 */
.L_x_115:
[----:B------:R-:W-:Y:S01]  /*6b80*/  ISETP.NE.AND P1, PT, R61, RZ, PT ;  /* 0x000000ff3d00720c */ /* 0x000fe20003f25270 */
[----:B------:R-:W-:Y:S11]  /*6b90*/  HFMA2 R46, -RZ, RZ, 0, 5.9604644775390625e-08 ;  /* 0x00000001ff2e7431 */ /* 0x000ff600000001ff */
[----:B------:R-:W-:Y:S01]  /*6ba0*/  @!UPT UIADD3 URZ, UPT, UPT, URZ, URZ, URZ ;  /* 0x000000fffffff290 */ /* 0x000fe2000fffe0ff */
[----:B------:R-:W-:Y:S05]  /*6bb0*/  @P1 WARPSYNC.ALL ;  /* 0x0000000000001948 */ /* 0x000fea0003800000 */
[----:B------:R2:W1:Y:S04]  /*6bc0*/  @P1 LDSM.16.M88.4 R64, [R2+0x400] ;  /* 0x000400000240183b */ /* 0x0004680000000200 */
[----:B------:R2:W1:Y:S04]  /*6bd0*/  @P1 LDSM.16.M88.4 R72, [R4] ;  /* 0x000000000448183b */ /* 0x0004680000000200 */
[----:B------:R2:W1:Y:S04]  /*6be0*/  @P1 LDSM.16.M88.4 R48, [R47+UR44+0x400] ;  /* 0x0004002c2f30183b */ /* 0x0004680008000200 */
[----:B------:R2:W1:Y:S02]  /*6bf0*/  @P1 LDSM.16.M88.4 R56, [R96+0x400] ;  /* 0x000400006038183b */ /* 0x0004640000000200 */
.L_x_114:
[----:B------:R-:W-:Y:S05]  /*6c00*/  BSYNC B1 ;  /* 0x0000000000017941 */ /* 0x000fea0003800000 */
.L_x_113:
[----:B-1----:R-:W-:Y:S04]  /*6c10*/  SHF.R.U32.HI R5, RZ, 0x15, R39 ;  /* 0x00000015ff057819 */ /* 0x002fe80000011627 */
[----:B------:R-:W-:Y:S01]  /*6c20*/  LOP3.LUT P1, RZ, R5, 0x3, R82, 0x48, !PT ;  /* 0x0000000305ff7812 */ /* 0x000fe20007824852 */
[----:B------:R-:W-:Y:S01]  /*6c30*/  @!UPT UIADD3 URZ, UPT, UPT, URZ, URZ, URZ ;  /* 0x000000fffffff290 */ /* 0x000fe2000fffe0ff */
[----:B----4-:R-:W-:Y:S11]  /*6c40*/  @P0 BRA `(.L_x_118) ;  /* 0x0000000000080947 */ /* 0x010ff60003800000 */
[----:B------:R-:W1:Y:S02]  /*6c50*/  SYNCS.PHASECHK.TRANS64.TRYWAIT P0, [R98+URZ+0x1a0], R3 ;  /* 0x0001a003620075a7 */ /* 0x000e6400080011ff */
[----:B-1----:R-:W-:Y:S05]  /*6c60*/  @!P0 BRA `(.L_x_119) ;  /* 0x0000004000d88947 */ /* 0x002fea0003800000 */
.L_x_118:
[----:B------:R-:W-:Y:S05]  /*6c70*/  @!P1 BRA `(.L_x_120) ;  /* 0x0000000000409947 */ /* 0x000fea0003800000 */
[----:B------:R-:W4:Y:S01]  /*6c80*/  LDCU.64 UR8, c[0x4][0x70] ;  /* 0x01000e00ff0877ac */ /* 0x000f220008000a00 */
[----:B-1----:R-:W-:Y:S01]  /*6c90*/  MOV R3, 0x0 ;  /* 0x0000000000037802 */ /* 0x002fe20000000f00 */
[----:B------:R-:W-:Y:S02]  /*6ca0*/  HFMA2 R12, -RZ, RZ, 0, 5.9604644775390625e-08 ;  /* 0x00000001ff0c7431 */ /* 0x000fe400000001ff */
[----:B------:R-:W-:Y:S02]  /*6cb0*/  IMAD.MOV.U32 R8, RZ, RZ, 0x192 ;  /* 0x00000192ff087424 */ /* 0x000fe400078e00ff */
[----:B------:R-:W-:Y:S01]  /*6cc0*/  IMAD.MOV.U32 R13, RZ, RZ, RZ ;  /* 0x000000ffff0d7224 */ /* 0x000fe200078e00ff */
[----:B------:R-:W1:Y:S01]  /*6cd0*/  LDCU.64 UR6, c[0x4][0x78] ;  /* 0x01000f00ff0677ac */ /* 0x000e620008000a00 */
[----:B--2---:R-:W2:Y:S01]  /*6ce0*/  LDC.64 R2, c[0x4][R3] ;  /* 0x0100000003027b82 */ /* 0x004ea20000000a00 */
[----:B------:R-:W5:Y:S01]  /*6cf0*/  LDCU.64 UR4, c[0x4][0x10] ;  /* 0x01000200ff0477ac */ /* 0x000f620008000a00 */
[----:B----4-:R-:W-:Y:S01]  /*6d00*/  MOV R5, UR9 ;  /* 0x0000000900057c02 */ /* 0x010fe20008000f00 */
[----:B------:R-:W-:Y:S01]  /*6d10*/  IMAD.U32 R4, RZ, RZ, UR8 ;  /* 0x00000008ff047e24 */ /* 0x000fe2000f8e00ff */
[----:B-1----:R-:W-:Y:S01]  /*6d20*/  MOV R7, UR7 ;  /* 0x0000000700077c02 */ /* 0x002fe20008000f00 */
[----:B------:R-:W-:Y:S01]  /*6d30*/  IMAD.U32 R6, RZ, RZ, UR6 ;  /* 0x00000006ff067e24 */ /* 0x000fe2000f8e00ff */
[----:B-----5:R-:W-:Y:S01]  /*6d40*/  MOV R11, UR5 ;  /* 0x00000005000b7c02 */ /* 0x020fe20008000f00 */
[----:B------:R-:W-:Y:S02]  /*6d50*/  IMAD.U32 R10, RZ, RZ, UR4 ;  /* 0x00000004ff0a7e24 */ /* 0x000fe4000f8e00ff */
[----:B------:R-:W-:Y:S07]  /*6d60*/  LEPC R20, `(.L_x_120) ;  /* 0x000000001014794e */ /* 0x000fee0000000000 */
[----:B--23--:R-:W-:Y:S05]  /*6d70*/  CALL.ABS.NOINC R2 ;  /* 0x0000000002007343 */ /* 0x00cfea0003c00000 */
.L_x_120:
[C---:B------:R-:W-:Y:S01]  /*6d80*/  SHF.L.U32 R40, R48.reuse, 0x10, RZ ;  /* 0x0000001030287819 */ /* 0x040fe200000006ff */
[----:B------:R-:W-:Y:S05]  /*6d90*/  WARPSYNC.ALL ;  /* 0x0000000000007948 */ /* 0x000fea0003800000 */
[----:B------:R-:W-:Y:S01]  /*6da0*/  R2UR UR4, R39 ;  /* 0x00000000270472ca */ /* 0x000fe200000e0000 */
[----:B------:R-:W-:Y:S01]  /*6db0*/  BSSY.RECONVERGENT B0, `(.L_x_121) ;  /* 0x000008b000007945 */ /* 0x000fe20003800200 */
[----:B------:R-:W-:Y:S02]  /*6dc0*/  LOP3.LUT R43, R48, 0xffff0000, RZ, 0xc0, !PT ;  /* 0xffff0000302b7812 */ /* 0x000fe400078ec0ff */
[----:B------:R-:W-:Y:S02]  /*6dd0*/  SHF.L.U32 R42, R49, 0x10, RZ ;  /* 0x00000010312a7819 */ /* 0x000fe400000006ff */
[----:B------:R-:W-:Y:S02]  /*6de0*/  SHF.L.U32 R45, R51, 0x10, RZ ;  /* 0x00000010332d7819 */ /* 0x000fe400000006ff */
[----:B------:R-:W-:Y:S02]  /*6df0*/  SHF.L.U32 R62, R93, 0x1, RZ ;  /* 0x000000015d3e7819 */ /* 0x000fe400000006ff */
[----:B------:R-:W-:Y:S02]  /*6e00*/  ISETP.NE.AND P0, PT, R94, RZ, PT ;  /* 0x000000ff5e00720c */ /* 0x000fe40003f05270 */
[----:B------:R-:W-:Y:S01]  /*6e10*/  IADD3 R99, PT, PT, R99, R62, RZ ;  /* 0x0000003e63637210 */ /* 0x000fe20007ffe0ff */
[----:B--2---:R-:W3:Y:S03]  /*6e20*/  LDTM.16dp256bit.x8 R4, tmem[UR4] ;  /* 0x00000004000479ee */ /* 0x004ee600081a0000 */
[----:B------:R-:W-:Y:S01]  /*6e30*/  IADD3 R100, PT, PT, R92, R99, RZ ;  /* 0x000000635c647210 */ /* 0x000fe20007ffe0ff */
[C---:B---3--:R-:W-:Y:S01]  /*6e40*/  FMUL R0, R38.reuse, R4 ;  /* 0x0000000426007220 */ /* 0x048fe20000400000 */
[C---:B------:R-:W-:Y:S01]  /*6e50*/  FMUL R2, R38.reuse, R5 ;  /* 0x0000000526027220 */ /* 0x040fe20000400000 */
[C---:B-1----:R-:W-:Y:S01]  /*6e60*/  FMUL R3, R38.reuse, R6 ;  /* 0x0000000626037220 */ /* 0x042fe20000400000 */
[----:B------:R-:W-:Y:S01]  /*6e70*/  FMUL R7, R38, R7 ;  /* 0x0000000726077220 */ /* 0x000fe20000400000 */
[----:B------:R-:W-:Y:S01]  /*6e80*/  FFMA R0, R41, R40, R0 ;  /* 0x0000002829007223 */ /* 0x000fe20000000000 */
[----:B------:R-:W-:Y:S01]  /*6e90*/  LOP3.LUT R40, R49, 0xffff0000, RZ, 0xc0, !PT ;  /* 0xffff000031287812 */ /* 0x000fe200078ec0ff */
[C---:B------:R-:W-:Y:S01]  /*6ea0*/  FFMA R2, R41.reuse, R43, R2 ;  /* 0x0000002b29027223 */ /* 0x040fe20000000002 */
[C---:B------:R-:W-:Y:S01]  /*6eb0*/  SHF.L.U32 R43, R50.reuse, 0x10, RZ ;  /* 0x00000010322b7819 */ /* 0x040fe200000006ff */
[C---:B------:R-:W-:Y:S01]  /*6ec0*/  FFMA R3, R41.reuse, R42, R3 ;  /* 0x0000002a29037223 */ /* 0x040fe20000000003 */
[----:B------:R-:W-:Y:S01]  /*6ed0*/  LOP3.LUT R42, R50, 0xffff0000, RZ, 0xc0, !PT ;  /* 0xffff0000322a7812 */ /* 0x000fe200078ec0ff */
[----:B------:R-:W-:Y:S01]  /*6ee0*/  FMUL R4, R38, R8 ;  /* 0x0000000826047220 */ /* 0x000fe20000400000 */
[----:B------:R-:W-:Y:S01]  /*6ef0*/  F2FP.BF16.F32.PACK_AB R52, R2, R0 ;  /* 0x000000000234723e */ /* 0x000fe200000010ff */
[----:B------:R-:W-:Y:S01]  /*6f00*/  FFMA R7, R41, R40, R7 ;  /* 0x0000002829077223 */ /* 0x000fe20000000007 */
[----:B------:R-:W-:Y:S01]  /*6f10*/  LOP3.LUT R40, R51, 0xffff0000, RZ, 0xc0, !PT ;  /* 0xffff000033287812 */ /* 0x000fe200078ec0ff */
[C---:B------:R-:W-:Y:S01]  /*6f20*/  FMUL R5, R38.reuse, R9 ;  /* 0x0000000926057220 */ /* 0x040fe20000400000 */
[C---:B------:R-:W-:Y:S01]  /*6f30*/  FMUL R6, R38.reuse, R10 ;  /* 0x0000000a26067220 */ /* 0x040fe20000400000 */
[----:B------:R-:W-:Y:S01]  /*6f40*/  FMUL R11, R38, R11 ;  /* 0x0000000b260b7220 */ /* 0x000fe20000400000 */
[----:B------:R-:W-:Y:S01]  /*6f50*/  F2FP.BF16.F32.PACK_AB R53, R7, R3 ;  /* 0x000000030735723e */ /* 0x000fe200000010ff */
[C---:B------:R-:W-:Y:S01]  /*6f60*/  FFMA R4, R41.reuse, R43, R4 ;  /* 0x0000002b29047223 */ /* 0x040fe20000000004 */
[C---:B------:R-:W-:Y:S01]  /*6f70*/  SHF.L.U32 R43, R56.reuse, 0x10, RZ ;  /* 0x00000010382b7819 */ /* 0x040fe200000006ff */
[----:B------:R-:W-:Y:S01]  /*6f80*/  FFMA R5, R41, R42, R5 ;  /* 0x0000002a29057223 */ /* 0x000fe20000000005 */
[----:B------:R-:W-:Y:S01]  /*6f90*/  LOP3.LUT R42, R57, 0xffff0000, RZ, 0xc0, !PT ;  /* 0xffff0000392a7812 */ /* 0x000fe200078ec0ff */
[----:B------:R-:W-:Y:S01]  /*6fa0*/  FFMA R6, R41, R45, R6 ;  /* 0x0000002d29067223 */ /* 0x000fe20000000006 */
[----:B------:R-:W-:Y:S01]  /*6fb0*/  SHF.L.U32 R45, R57, 0x10, RZ ;  /* 0x00000010392d7819 */ /* 0x000fe200000006ff */
[----:B------:R-:W-:Y:S01]  /*6fc0*/  FFMA R11, R41, R40, R11 ;  /* 0x00000028290b7223 */ /* 0x000fe2000000000b */
[----:B------:R-:W-:Y:S01]  /*6fd0*/  LOP3.LUT R40, R56, 0xffff0000, RZ, 0xc0, !PT ;  /* 0xffff000038287812 */ /* 0x000fe200078ec0ff */
[C---:B------:R-:W-:Y:S01]  /*6fe0*/  FMUL R8, R38.reuse, R12 ;  /* 0x0000000c26087220 */ /* 0x040fe20000400000 */
[----:B------:R-:W-:Y:S01]  /*6ff0*/  F2FP.BF16.F32.PACK_AB R54, R5, R4 ;  /* 0x000000040536723e */ /* 0x000fe200000010ff */
[C---:B------:R-:W-:Y:S01]  /*7000*/  FMUL R9, R38.reuse, R13 ;  /* 0x0000000d26097220 */ /* 0x040fe20000400000 */
[----:B------:R-:W-:Y:S01]  /*7010*/  F2FP.BF16.F32.PACK_AB R55, R11, R6 ;  /* 0x000000060b37723e */ /* 0x000fe200000010ff */
[C---:B------:R-:W-:Y:S01]  /*7020*/  FMUL R10, R38.reuse, R14 ;  /* 0x0000000e260a7220 */ /* 0x040fe20000400000 */
[----:B------:R-:W-:Y:S01]  /*7030*/  FMUL R15, R38, R15 ;  /* 0x0000000f260f7220 */ /* 0x000fe20000400000 */
[----:B------:R-:W-:Y:S01]  /*7040*/  FFMA R8, R41, R43, R8 ;  /* 0x0000002b29087223 */ /* 0x000fe20000000008 */
[----:B------:R-:W-:Y:S01]  /*7050*/  SHF.L.U32 R43, R59, 0x10, RZ ;  /* 0x000000103b2b7819 */ /* 0x000fe200000006ff */
[C---:B------:R-:W-:Y:S01]  /*7060*/  FFMA R9, R41.reuse, R40, R9 ;  /* 0x0000002829097223 */ /* 0x040fe20000000009 */
[C---:B------:R-:W-:Y:S01]  /*7070*/  SHF.L.U32 R40, R58.reuse, 0x10, RZ ;  /* 0x000000103a287819 */ /* 0x040fe200000006ff */
        /* <DEDUP_REMOVED lines=8> */
[----:B------:R-:W-:Y:S01]  /*7100*/  FMUL R14, R38, R18 ;  /* 0x00000012260e7220 */ /* 0x000fe20000400000 */
[----:B------:R-:W-:Y:S01]  /*7110*/  FFMA R12, R41, R40, R12 ;  /* 0x00000028290c7223 */ /* 0x000fe2000000000c */
[----:B------:R-:W-:Y:S01]  /*7120*/  LOP3.LUT R40, R59, 0xffff0000, RZ, 0xc0, !PT ;  /* 0xffff00003b287812 */ /* 0x000fe200078ec0ff */
[C---:B------:R-:W-:Y:S01]  /*7130*/  FFMA R13, R41.reuse, R42, R13 ;  /* 0x0000002a290d7223 */ /* 0x040fe2000000000d */
[----:B------:R-:W-:Y:S01]  /*7140*/  LOP3.LUT R42, R64, 0xffff0000, RZ, 0xc0, !PT ;  /* 0xffff0000402a7812 */ /* 0x000fe200078ec0ff */
[----:B------:R-:W-:Y:S01]  /*7150*/  FMUL R19, R38, R19 ;  /* 0x0000001326137220 */ /* 0x000fe20000400000 */
[----:B------:R-:W-:Y:S01]  /*7160*/  FFMA R14, R41, R43, R14 ;  /* 0x0000002b290e7223 */ /* 0x000fe2000000000e */
[----:B------:R-:W-:Y:S01]  /*7170*/  SHF.L.U32 R43, R64, 0x10, RZ ;  /* 0x00000010402b7819 */ /* 0x000fe200000006ff */
[C---:B------:R-:W-:Y:S01]  /*7180*/  FMUL R16, R38.reuse, R20 ;  /* 0x0000001426107220 */ /* 0x040fe20000400000 */
        /* <DEDUP_REMOVED lines=19> */
[----:B------:R1:W-:Y:S01]  /*72c0*/  STSM.16.M88.4 [R97+0x400], R52 ;  /* 0x0004003461007844 */ /* 0x0003e20000000200 */
[C---:B------:R-:W-:Y:S01]  /*72d0*/  FMUL R22, R38.reuse, R26 ;  /* 0x0000001a26167220 */ /* 0x040fe20000400000 */
[----:B------:R-:W-:Y:S01]  /*72e0*/  FMUL R27, R38, R27 ;  /* 0x0000001b261b7220 */ /* 0x000fe20000400000 */
[----:B------:R-:W-:Y:S01]  /*72f0*/  FFMA R20, R41, R43, R20 ;  /* 0x0000002b29147223 */ /* 0x000fe20000000014 */
[----:B------:R-:W-:Y:S01]  /*7300*/  SHF.L.U32 R43, R73, 0x10, RZ ;  /* 0x00000010492b7819 */ /* 0x000fe200000006ff */
[C---:B------:R-:W-:Y:S01]  /*7310*/  FFMA R21, R41.reuse, R40, R21 ;  /* 0x0000002829157223 */ /* 0x040fe20000000015 */
[C---:B------:R-:W-:Y:S02]  /*7320*/  SHF.L.U32 R40, R72.reuse, 0x10, RZ ;  /* 0x0000001048287819 */ /* 0x040fe400000006ff */
[----:B------:R1:W-:Y:S01]  /*7330*/  STSM.16.M88.4 [R96+0x400], R68 ;  /* 0x0004004460007844 */ /* 0x0003e20000000200 */
[----:B------:R-:W-:Y:S01]  /*7340*/  FFMA R22, R41, R45, R22 ;  /* 0x0000002d29167223 */ /* 0x000fe20000000016 */
[----:B------:R-:W-:Y:S01]  /*7350*/  SHF.L.U32 R45, R75, 0x10, RZ ;  /* 0x000000104b2d7819 */ /* 0x000fe200000006ff */
[C---:B------:R-:W-:Y:S01]  /*7360*/  FFMA R27, R41.reuse, R42, R27 ;  /* 0x0000002a291b7223 */ /* 0x040fe2000000001b */
[----:B------:R-:W-:Y:S01]  /*7370*/  LOP3.LUT R42, R72, 0xffff0000, RZ, 0xc0, !PT ;  /* 0xffff0000482a7812 */ /* 0x000fe200078ec0ff */
[C---:B------:R-:W-:Y:S01]  /*7380*/  FMUL R24, R38.reuse, R28 ;  /* 0x0000001c26187220 */ /* 0x040fe20000400000 */
[C---:B------:R-:W-:Y:S01]  /*7390*/  FMUL R25, R38.reuse, R29 ;  /* 0x0000001d26197220 */ /* 0x040fe20000400000 */
[C---:B------:R-:W-:Y:S01]  /*73a0*/  FMUL R26, R38.reuse, R30 ;  /* 0x0000001e261a7220 */ /* 0x040fe20000400000 */
[----:B------:R-:W-:Y:S01]  /*73b0*/  FMUL R31, R38, R31 ;  /* 0x0000001f261f7220 */ /* 0x000fe20000400000 */
[----:B------:R-:W-:Y:S01]  /*73c0*/  FFMA R24, R41, R40, R24 ;  /* 0x0000002829187223 */ /* 0x000fe20000000018 */
[----:B------:R-:W-:Y:S01]  /*73d0*/  LOP3.LUT R40, R73, 0xffff0000, RZ, 0xc0, !PT ;  /* 0xffff000049287812 */ /* 0x000fe200078ec0ff */
[C---:B------:R-:W-:Y:S01]  /*73e0*/  FFMA R25, R41.reuse, R42, R25 ;  /* 0x0000002a29197223 */ /* 0x040fe20000000019 */
[C---:B------:R-:W-:Y:S01]  /*73f0*/  FFMA R26, R41.reuse, R43, R26 ;  /* 0x0000002b291a7223 */ /* 0x040fe2000000001a */
[----:B------:R-:W-:Y:S01]  /*7400*/  SHF.L.U32 R43, R74, 0x10, RZ ;  /* 0x000000104a2b7819 */ /* 0x000fe200000006ff */
[----:B------:R-:W-:Y:S01]  /*7410*/  FMUL R28, R38, R32 ;  /* 0x00000020261c7220 */ /* 0x000fe20000400000 */
[----:B------:R-:W-:Y:S01]  /*7420*/  LOP3.LUT R42, R74, 0xffff0000, RZ, 0xc0, !PT ;  /* 0xffff00004a2a7812 */ /* 0x000fe200078ec0ff */
[----:B------:R-:W-:Y:S01]  /*7430*/  FFMA R31, R41, R40, R31 ;  /* 0x00000028291f7223 */ /* 0x000fe2000000001f */
[C---:B------:R-:W-:Y:S01]  /*7440*/  FMUL R29, R38.reuse, R33 ;  /* 0x00000021261d7220 */ /* 0x040fe20000400000 */
[C---:B------:R-:W-:Y:S01]  /*7450*/  FMUL R30, R38.reuse, R34 ;  /* 0x00000022261e7220 */ /* 0x040fe20000400000 */
[----:B------:R-:W-:Y:S01]  /*7460*/  LOP3.LUT R40, R75, 0xffff0000, RZ, 0xc0, !PT ;  /* 0xffff00004b287812 */ /* 0x000fe200078ec0ff */
[----:B------:R-:W-:Y:S01]  /*7470*/  FMUL R35, R38, R35 ;  /* 0x0000002326237220 */ /* 0x000fe20000400000 */
[C---:B------:R-:W-:Y:S01]  /*7480*/  FFMA R28, R41.reuse, R43, R28 ;  /* 0x0000002b291c7223 */ /* 0x040fe2000000001c */
[C---:B------:R-:W-:Y:S01]  /*7490*/  FFMA R29, R41.reuse, R42, R29 ;  /* 0x0000002a291d7223 */ /* 0x040fe2000000001d */
[C---:B------:R-:W-:Y:S01]  /*74a0*/  FFMA R30, R41.reuse, R45, R30 ;  /* 0x0000002d291e7223 */ /* 0x040fe2000000001e */
[----:B------:R-:W-:Y:S01]  /*74b0*/  FFMA R35, R41, R40, R35 ;  /* 0x0000002829237223 */ /* 0x000fe20000000023 */
[----:B------:R-:W-:Y:S02]  /*74c0*/  F2FP.BF16.F32.PACK_AB R106, R21, R20 ;  /* 0x00000014156a723e */ /* 0x000fe400000010ff */
[----:B------:R-:W-:Y:S02]  /*74d0*/  F2FP.BF16.F32.PACK_AB R107, R27, R22 ;  /* 0x000000161b6b723e */ /* 0x000fe400000010ff */
[----:B------:R-:W-:Y:S02]  /*74e0*/  F2FP.BF16.F32.PACK_AB R108, R25, R24 ;  /* 0x00000018196c723e */ /* 0x000fe400000010ff */
[----:B------:R-:W-:Y:S01]  /*74f0*/  F2FP.BF16.F32.PACK_AB R109, R31, R26 ;  /* 0x0000001a1f6d723e */ /* 0x000fe200000010ff */
[----:B------:R1:W-:Y:S01]  /*7500*/  STSM.16.M88.4 [R99], R104 ;  /* 0x0000006863007844 */ /* 0x0003e20000000200 */
[----:B------:R-:W-:Y:S02]  /*7510*/  F2FP.BF16.F32.PACK_AB R110, R29, R28 ;  /* 0x0000001c1d6e723e */ /* 0x000fe400000010ff */
[----:B------:R-:W-:Y:S05]  /*7520*/  F2FP.BF16.F32.PACK_AB R111, R35, R30 ;  /* 0x0000001e236f723e */ /* 0x000fea00000010ff */
[----:B------:R1:W-:Y:S01]  /*7530*/  STSM.16.M88.4 [R100], R108 ;  /* 0x0000006c64007844 */ /* 0x0003e20000000200 */
[----:B------:R-:W-:Y:S01]  /*7540*/  @!PT LDS RZ, [RZ] ;  /* 0x00000000fffff984 */ /* 0x000fe20000000800 */
[----:B------:R-:W-:Y:S01]  /*7550*/  @!PT LDS RZ, [RZ] ;  /* 0x00000000fffff984 */ /* 0x000fe20000000800 */
[----:B------:R-:W-:Y:S01]  /*7560*/  @!PT LDS RZ, [RZ] ;  /* 0x00000000fffff984 */ /* 0x000fe20000000800 */
[----:B------:R-:W-:Y:S01]  /*7570*/  @!PT LDS RZ, [RZ] ;  /* 0x00000000fffff984 */ /* 0x000fe20000000800 */
[----:B------:R2:W-:Y:S07]  /*7580*/  MEMBAR.ALL.CTA ;  /* 0x0000000000007992 */ /* 0x0005ee0000008000 */
[----:B--2---:R-:W2:Y:S02]  /*7590*/  FENCE.VIEW.ASYNC.S ;  /* 0x00000000000073c6 */ /* 0x004ea40000000000 */
[----:B--2---:R-:W-:Y:S06]  /*75a0*/  BAR.SYNC.DEFER_BLOCKING 0x1, 0x80 ;  /* 0x0042000000007b1d */ /* 0x004fec0000010000 */
[----:B------:R-:W-:Y:S05]  /*75b0*/  @P0 BRA `(.L_x_122) ;  /* 0x0000000000280947 */ /* 0x000fea0003800000 */
[----:B------:R-:W2:Y:S01]  /*75c0*/  LDCU.64 UR6, c[0x0][0x348] ;  /* 0x00006900ff0677ac */ /* 0x000ea20008000a00 */
[----:B------:R-:W-:Y:S01]  /*75d0*/  UIADD3 UR4, UPT, UPT, UR44, 0x400, URZ ;  /* 0x000004002c047890 */ /* 0x000fe2000fffe0ff */
[----:B------:R-:W-:Y:S05]  /*75e0*/  UMOV UR51, UR36 ;  /* 0x0000002400337c82 */ /* 0x000fea0008000000 */
[----:B------:R-:W-:Y:S04]  /*75f0*/  MOV R86, UR4 ;  /* 0x0000000400567c02 */ /* 0x000fe80008000f00 */
[----:B------:R-:W-:Y:S01]  /*7600*/  R2UR UR48, R86 ;  /* 0x00000000563072ca */ /* 0x000fe200000e0000 */
[----:B--2---:R-:W-:Y:S04]  /*7610*/  UIADD3 UR4, UP0, UPT, UR6, 0x680, URZ ;  /* 0x0000068006047890 */ /* 0x004fe8000ff1e0ff */
[----:B------:R-:W-:Y:S09]  /*7620*/  UIADD3.X UR5, UPT, UPT, URZ, UR7, URZ, UP0, !UPT ;  /* 0x00000007ff057290 */ /* 0x000ff200087fe4ff */
[----:B------:R2:W-:Y:S01]  /*7630*/  UTMASTG.3D [UR48], [UR4] ;  /* 0x00000030040073b5 */ /* 0x0005e20008010000 */
[----:B------:R0:W-:Y:S01]  /*7640*/  UTMACMDFLUSH ;  /* 0x00000000000079b7 */ /* 0x0001e20000000000 */
[----:B--2---:R-:W-:Y:S04]  /*7650*/  DEPBAR.LE SB0, 0x1 ;  /* 0x000080400000791a */ /* 0x004fe80000000000 */
.L_x_122:
[----:B------:R-:W-:Y:S05]  /*7660*/  BSYNC.RECONVERGENT B0 ;  /* 0x0000000000007941 */ /* 0x000fea0003800200 */
.L_x_121:
[----:B------:R-:W-:Y:S01]  /*7670*/  BAR.SYNC.DEFER_BLOCKING 0x1, 0x80 ;  /* 0x0042000000007b1d */ /* 0x000fe20000010000 */
[----:B------:R-:W-:Y:S01]  /*7680*/  ISETP.NE.AND P1, PT, R95, RZ, PT ;  /* 0x000000ff5f00720c */ /* 0x000fe20003f25270 */
[----:B------:R-:W-:Y:S01]  /*7690*/  UISETP.NE.AND UP0, UPT, UR47, URZ, UPT ;  /* 0x000000ff2f00728c */ /* 0x000fe2000bf05270 */
[----:B------:R-:W-:Y:S11]  /*76a0*/  LEA R3, R46, UR44, 0x3 ;  /* 0x0000002c2e037c11 */ /* 0x000ff6000f8e18ff */
[----:B------:R-:W-:Y:S01]  /*76b0*/  @P1 SHF.L.U32 R4, R91, 0x1f, RZ ;  /* 0x0000001f5b041819 */ /* 0x000fe200000006ff */
[----:B------:R-:W-:Y:S06]  /*76c0*/  BRA.U !UP0, `(.L_x_123) ;  /* 0x0000000108247547 */ /* 0x000fec000b800000 */
[----:B------:R-:W2:Y:S01]  /*76d0*/  S2R R0, SR_CgaCtaId ;  /* 0x0000000000007919 */ /* 0x000ea20000008800 */
[----:B------:R-:W-:Y:S01]  /*76e0*/  IMAD.U32 R2, RZ, RZ, UR46 ;  /* 0x0000002eff027e24 */ /* 0x000fe2000f8e00ff */
[----:B------:R-:W-:Y:S04]  /*76f0*/  UIADD3 UR4, UPT, UPT, UR46, 0x1, URZ ;  /* 0x000000012e047890 */ /* 0x000fe8000fffe0ff */
[----:B------:R-:W-:Y:S01]  /*7700*/  @P1 LEA R2, R2, UR44, 0x3 ;  /* 0x0000002c02021c11 */ /* 0x000fe2000f8e18ff */
[----:B------:R-:W-:Y:S04]  /*7710*/  UISETP.NE.AND UP0, UPT, UR4, 0x4, UPT ;  /* 0x000000040400788c */ /* 0x000fe8000bf05270 */
[----:B------:R-:W-:Y:S01]  /*7720*/  @P1 VIADD R5, R2, 0x150 ;  /* 0x0000015002051836 */ /* 0x000fe20000000000 */
[----:B------:R-:W-:Y:S04]  /*7730*/  USEL UR46, UR4, URZ, UP0 ;  /* 0x000000ff042e7287 */ /* 0x000fe80008000000 */
[----:B--2---:R-:W-:Y:S04]  /*7740*/  @P1 PRMT R0, R0, 0x654, R5 ;  /* 0x0000065400001816 */ /* 0x004fe80000000005 */
[----:B------:R2:W-:Y:S04]  /*7750*/  @P1 SYNCS.ARRIVE.TRANS64.RED.A1T0 RZ, [R0+URZ], RZ ;  /* 0x000000ff00ff19a7 */ /* 0x0005e800081004ff */
.L_x_123:
[----:B------:R-:W3:Y:S01]  /*7760*/  @P1 SYNCS.PHASECHK.TRANS64.TRYWAIT P0, [R3+URZ+0x130], R4 ;  /* 0x00013004030015a7 */ /* 0x000ee200080011ff */
[----:B------:R-:W-:Y:S01]  /*7770*/  BSSY B1, `(.L_x_124) ;  /* 0x0000017000017945 */ /* 0x000fe20003800000 */
[----:B---3--:R-:W-:Y:S03]  /*7780*/  @P1 SEL R60, RZ, 0x1, !P0 ;  /* 0x00000001ff3c1807 */ /* 0x008fe60004000000 */
[----:B------:R-:W-:Y:S05]  /*7790*/  @!P1 BRA `(.L_x_125) ;  /* 0x0000000000509947 */ /* 0x000fea0003800000 */
[----:B------:R-:W-:Y:S01]  /*77a0*/  ISETP.NE.AND P1, PT, R61, RZ, PT ;  /* 0x000000ff3d00720c */ /* 0x000fe20003f25270 */
[----:B------:R-:W-:Y:S01]  /*77b0*/  BSSY B0, `(.L_x_126) ;  /* 0x000000a000007945 */ /* 0x000fe20003800000 */
[----:B------:R-:W-:Y:S11]  /*77c0*/  ISETP.NE.AND P0, PT, R60, RZ, PT ;  /* 0x000000ff3c00720c */ /* 0x000ff60003f05270 */
[----:B------:R-:W-:Y:S04]  /*77d0*/  @P1 IMAD R4, R46, 0x2000, R47 ;  /* 0x000020002e041824 */ /* 0x000fe800078e022f */
[----:B------:R-:W-:Y:S04]  /*77e0*/  @P1 VIADD R7, R4, UR44 ;  /* 0x0000002c04071c36 */ /* 0x000fe80008000000 */
[----:B------:R-:W-:Y:S01]  /*77f0*/  @P1 IMAD.IADD R2, R92, 0x1, R7 ;  /* 0x000000015c021824 */ /* 0x000fe200078e0207 */
[----:B------:R-:W-:Y:S01]  /*7800*/  @P1 IADD3 R5, PT, PT, R62, R7, RZ ;  /* 0x000000073e051210 */ /* 0x000fe20007ffe0ff */
[----:B------:R-:W-:Y:S06]  /*7810*/  @P0 BRA `(.L_x_127) ;  /* 0x00000000000c0947 */ /* 0x000fec0003800000 */
[----:B--2---:R-:W-:Y:S04]  /*7820*/  SHF.L.U32 R0, R91, 0x1f, RZ ;  /* 0x0000001f5b007819 */ /* 0x004fe800000006ff */
[----:B------:R-:W2:Y:S02]  /*7830*/  SYNCS.PHASECHK.TRANS64.TRYWAIT P0, [R3+URZ+0x130], R0 ;  /* 0x00013000030075a7 */ /* 0x000ea400080011ff */
[----:B--2---:R-:W-:Y:S05]  /*7840*/  @!P0 BRA `(.L_x_128) ;  /* 0x0000003400f48947 */ /* 0x004fea0003800000 */
.L_x_127:
[----:B------:R-:W-:Y:S05]  /*7850*/  BSYNC B0 ;  /* 0x0000000000007941 */ /* 0x000fea0003800000 */
.L_x_126:
[----:B------:R-:W-:Y:S02]  /*7860*/  ISETP.NE.AND P0, PT, R61, RZ, PT ;  /* 0x000000ff3d00720c */ /* 0x000fe40003f05270 */
[----:B------:R-:W-:Y:S11]  /*7870*/  IADD3 R46, PT, PT, R46, 0x1, RZ ;  /* 0x000000012e2e7810 */ /* 0x000ff60007ffe0ff */
[----:B--2---:R-:W-:Y:S01]  /*7880*/  @P0 IMAD.IADD R0, R92, 0x1, R5 ;  /* 0x000000015c000824 */ /* 0x004fe200078e0205 */
[----:B------:R-:W-:Y:S05]  /*7890*/  @P0 WARPSYNC.ALL ;  /* 0x0000000000000948 */ /* 0x000fea0003800000 */
[----:B------:R3:W4:Y:S04]  /*78a0*/  @P0 LDSM.16.M88.4 R48, [R4+UR44+0x400] ;  /* 0x0004002c0430083b */ /* 0x0007280008000200 */
[----:B------:R3:W2:Y:S04]  /*78b0*/  @P0 LDSM.16.M88.4 R56, [R2+0x400] ;  /* 0x000400000238083b */ /* 0x0006a80000000200 */
[----:B------:R3:W1:Y:S04]  /*78c0*/  @P0 LDSM.16.M88.4 R64, [R5+0x400] ;  /* 0x000400000540083b */ /* 0x0006680000000200 */
[----:B------:R3:W1:Y:S02]  /*78d0*/  @P0 LDSM.16.M88.4 R72, [R0+0x400] ;  /* 0x000400000048083b */ /* 0x0006640000000200 */
.L_x_125:
[----:B------:R-:W-:Y:S05]  /*78e0*/  BSYNC B1 ;  /* 0x0000000000017941 */ /* 0x000fea0003800000 */
.L_x_124:
[----:B------:R-:W-:Y:S05]  /*78f0*/  VIADD R3, R39, 0x40 ;  /* 0x0000004027037836 */ /* 0x000fea0000000000 */
[----:B------:R-:W-:Y:S04]  /*7900*/  SHF.R.U32.HI R3, RZ, 0x15, R3 ;  /* 0x00000015ff037819 */ /* 0x000fe80000011603 */
[----:B------:R-:W-:Y:S11]  /*7910*/  LOP3.LUT P0, RZ, R3, 0x3, R82, 0x48, !PT ;  /* 0x0000000303ff7812 */ /* 0x000ff60007804852 */
[----:B------:R-:W-:Y:S02]  /*7920*/  @!UPT UIADD3 URZ, UPT, UPT, URZ, URZ, URZ ;  /* 0x000000fffffff290 */ /* 0x000fe4000fffe0ff */
[----:B------:R-:W-:Y:S05]  /*7930*/  @!P0 BRA `(.L_x_129) ;  /* 0x0000000000408947 */ /* 0x000fea0003800000 */
[----:B------:R-:W5:Y:S01]  /*7940*/  LDCU.64 UR8, c[0x4][0x70] ;  /* 0x01000e00ff0877ac */ /* 0x000f620008000a00 */
[----:B------:R-:W-:Y:S01]  /*7950*/  MOV R3, 0x0 ;  /* 0x0000000000037802 */ /* 0x000fe20000000f00 */
[----:B------:R-:W-:Y:S02]  /*7960*/  HFMA2 R12, -RZ, RZ, 0, 5.9604644775390625e-08 ;  /* 0x00000001ff0c7431 */ /* 0x000fe400000001ff */
[----:B------:R-:W-:Y:S02]  /*7970*/  IMAD.MOV.U32 R8, RZ, RZ, 0x192 ;  /* 0x00000192ff087424 */ /* 0x000fe400078e00ff */
[----:B------:R-:W-:Y:S01]  /*7980*/  IMAD.MOV.U32 R13, RZ, RZ, RZ ;  /* 0x000000ffff0d7224 */ /* 0x000fe200078e00ff */
[----:B------:R-:W2:Y:S01]  /*7990*/  LDCU.64 UR6, c[0x4][0x78] ;  /* 0x01000f00ff0677ac */ /* 0x000ea20008000a00 */
[----:B---3--:R-:W3:Y:S01]  /*79a0*/  LDC.64 R2, c[0x4][R3] ;  /* 0x0100000003027b82 */ /* 0x008ee20000000a00 */
[----:B------:R-:W4:Y:S01]  /*79b0*/  LDCU.64 UR4, c[0x4][0x10] ;  /* 0x01000200ff0477ac */ /* 0x000f220008000a00 */
[----:B-----5:R-:W-:Y:S01]  /*79c0*/  MOV R5, UR9 ;  /* 0x0000000900057c02 */ /* 0x020fe20008000f00 */
[----:B------:R-:W-:Y:S01]  /*79d0*/  IMAD.U32 R4, RZ, RZ, UR8 ;  /* 0x00000008ff047e24 */ /* 0x000fe2000f8e00ff */
[----:B--2---:R-:W-:Y:S01]  /*79e0*/  MOV R7, UR7 ;  /* 0x0000000700077c02 */ /* 0x004fe20008000f00 */
[----:B------:R-:W-:Y:S01]  /*79f0*/  IMAD.U32 R6, RZ, RZ, UR6 ;  /* 0x00000006ff067e24 */ /* 0x000fe2000f8e00ff */
[----:B----4-:R-:W-:Y:S01]  /*7a00*/  MOV R11, UR5 ;  /* 0x00000005000b7c02 */ /* 0x010fe20008000f00 */
[----:B------:R-:W-:Y:S02]  /*7a10*/  IMAD.U32 R10, RZ, RZ, UR4 ;  /* 0x00000004ff0a7e24 */ /* 0x000fe4000f8e00ff */
[----:B------:R-:W-:Y:S07]  /*7a20*/  LEPC R20, `(.L_x_129) ;  /* 0x000000001014794e */ /* 0x000fee0000000000 */
[----:B-1-3--:R-:W-:Y:S05]  /*7a30*/  CALL.ABS.NOINC R2 ;  /* 0x0000000002007343 */ /* 0x00afea0003c00000 */
.L_x_129:
[C---:B----4-:R-:W-:Y:S01]  /*7a40*/  SHF.L.U32 R40, R48.reuse, 0x10, RZ ;  /* 0x0000001030287819 */ /* 0x050fe200000006ff */
[----:B------:R-:W-:Y:S05]  /*7a50*/  WARPSYNC.ALL ;  /* 0x0000000000007948 */ /* 0x000fea0003800000 */
[----:B------:R-:W-:Y:S01]  /*7a60*/  R2UR UR4, R39 ;  /* 0x00000000270472ca */ /* 0x000fe200000e0000 */
[----:B------:R-:W4:Y:S01]  /*7a70*/  S2R R101, SR_CgaCtaId ;  /* 0x0000000000657919 */ /* 0x000f220000008800 */
[----:B------:R-:W-:Y:S01]  /*7a80*/  LOP3.LUT R43, R48, 0xffff0000, RZ, 0xc0, !PT ;  /* 0xffff0000302b7812 */ /* 0x000fe200078ec0ff */
[----:B------:R-:W-:Y:S01]  /*7a90*/  BSSY.RECONVERGENT B0, `(.L_x_130) ;  /* 0x000008e000007945 */ /* 0x000fe20003800200 */
[----:B------:R-:W-:Y:S02]  /*7aa0*/  LOP3.LUT R42, R49, 0xffff0000, RZ, 0xc0, !PT ;  /* 0xffff0000312a7812 */ /* 0x000fe400078ec0ff */
[----:B------:R-:W-:Y:S02]  /*7ab0*/  LOP3.LUT R44, R50, 0xffff0000, RZ, 0xc0, !PT ;  /* 0xffff0000322c7812 */ /* 0x000fe400078ec0ff */
[----:B--2---:R-:W-:Y:S02]  /*7ac0*/  SHF.L.U32 R45, R59, 0x10, RZ ;  /* 0x000000103b2d7819 */ /* 0x004fe400000006ff */
[----:B------:R-:W-:Y:S02]  /*7ad0*/  ISETP.NE.AND P6, PT, R95, RZ, PT ;  /* 0x000000ff5f00720c */ /* 0x000fe40003fc5270 */
[----:B------:R-:W-:Y:S01]  /*7ae0*/  ISETP.NE.AND P0, PT, R94, RZ, PT ;  /* 0x000000ff5e00720c */ /* 0x000fe20003f05270 */
[----:B---3--:R-:W2:Y:S01]  /*7af0*/  LDTM.16dp256bit.x8 R4, tmem[UR4+0x40] ;  /* 0x00004004000479ee */ /* 0x008ea200081a0000 */
[----:B------:R-:W-:Y:S09]  /*7b00*/  MOV R63, UR46 ;  /* 0x0000002e003f7c02 */ /* 0x000ff20008000f00 */
[----:B------:R-:W-:Y:S02]  /*7b10*/  @P6 LEA R63, R63, UR44, 0x3 ;  /* 0x0000002c3f3f6c11 */ /* 0x000fe4000f8e18ff */
[----:B-1----:R-:W-:Y:S02]  /*7b20*/  @P6 SHF.L.U32 R108, R91, 0x1f, RZ ;  /* 0x0000001f5b6c6819 */ /* 0x002fe400000006ff */
[----:B------:R-:W-:Y:S02]  /*7b30*/  @P6 IADD3 R102, PT, PT, R63, 0x150, RZ ;  /* 0x000001503f666810 */ /* 0x000fe40007ffe0ff */
[----:B------:R-:W-:Y:S02]  /*7b40*/  LEA R63, R46, UR44, 0x3 ;  /* 0x0000002c2e3f7c11 */ /* 0x000fe4000f8e18ff */
[----:B----4-:R-:W-:Y:S01]  /*7b50*/  @P6 PRMT R102, R101, 0x654, R102 ;  /* 0x0000065465666816 */ /* 0x010fe20000000066 */
[C---:B--2---:R-:W-:Y:S01]  /*7b60*/  FMUL R0, R38.reuse, R4 ;  /* 0x0000000426007220 */ /* 0x044fe20000400000 */
[C---:B------:R-:W-:Y:S01]  /*7b70*/  FMUL R2, R38.reuse, R5 ;  /* 0x0000000526027220 */ /* 0x040fe20000400000 */
[C---:B------:R-:W-:Y:S01]  /*7b80*/  FMUL R3, R38.reuse, R6 ;  /* 0x0000000626037220 */ /* 0x040fe20000400000 */
[C---:B------:R-:W-:Y:S01]  /*7b90*/  FMUL R7, R38.reuse, R7 ;  /* 0x0000000726077220 */ /* 0x040fe20000400000 */
[----:B------:R-:W-:Y:S01]  /*7ba0*/  FFMA R0, R41, R40, R0 ;  /* 0x0000002829007223 */ /* 0x000fe20000000000 */
[----:B------:R-:W-:Y:S01]  /*7bb0*/  SHF.L.U32 R40, R49, 0x10, RZ ;  /* 0x0000001031287819 */ /* 0x000fe200000006ff */
[----:B------:R-:W-:Y:S01]  /*7bc0*/  FFMA R2, R41, R43, R2 ;  /* 0x0000002b29027223 */ /* 0x000fe20000000002 */
[----:B------:R-:W-:Y:S01]  /*7bd0*/  SHF.L.U32 R43, R51, 0x10, RZ ;  /* 0x00000010332b7819 */ /* 0x000fe200000006ff */
[C---:B------:R-:W-:Y:S01]  /*7be0*/  FMUL R4, R38.reuse, R8 ;  /* 0x0000000826047220 */ /* 0x040fe20000400000 */
[----:B------:R-:W-:Y:S01]  /*7bf0*/  FMUL R5, R38, R9 ;  /* 0x0000000926057220 */ /* 0x000fe20000400000 */
[C---:B------:R-:W-:Y:S01]  /*7c00*/  FFMA R3, R41.reuse, R40, R3 ;  /* 0x0000002829037223 */ /* 0x040fe20000000003 */
[----:B------:R-:W-:Y:S01]  /*7c10*/  SHF.L.U32 R40, R50, 0x10, RZ ;  /* 0x0000001032287819 */ /* 0x000fe200000006ff */
[----:B------:R-:W-:Y:S01]  /*7c20*/  FFMA R7, R41, R42, R7 ;  /* 0x0000002a29077223 */ /* 0x000fe20000000007 */
[----:B------:R-:W-:Y:S01]  /*7c30*/  LOP3.LUT R42, R51, 0xffff0000, RZ, 0xc0, !PT ;  /* 0xffff0000332a7812 */ /* 0x000fe200078ec0ff */
[----:B------:R-:W-:Y:S01]  /*7c40*/  FMUL R6, R38, R10 ;  /* 0x0000000a26067220 */ /* 0x000fe20000400000 */
[----:B------:R-:W-:Y:S01]  /*7c50*/  F2FP.BF16.F32.PACK_AB R52, R2, R0 ;  /* 0x000000000234723e */ /* 0x000fe200000010ff */
        /* <DEDUP_REMOVED lines=18> */
[C---:B------:R-:W-:Y:S01]  /*7d80*/  LOP3.LUT R42, R58.reuse, 0xffff0000, RZ, 0xc0, !PT ;  /* 0xffff00003a2a7812 */ /* 0x040fe200078ec0ff */
[----:B------:R-:W-:Y:S01]  /*7d90*/  FFMA R10, R41, R43, R10 ;  /* 0x0000002b290a7223 */ /* 0x000fe2000000000a */
[----:B------:R-:W-:Y:S01]  /*7da0*/  SHF.L.U32 R43, R58, 0x10, RZ ;  /* 0x000000103a2b7819 */ /* 0x000fe200000006ff */
[C---:B------:R-:W-:Y:S01]  /*7db0*/  FMUL R15, R38.reuse, R15 ;  /* 0x0000000f260f7220 */ /* 0x040fe20000400000 */
[----:B------:R-:W-:Y:S01]  /*7dc0*/  F2FP.BF16.F32.PACK_AB R68, R9, R8 ;  /* 0x000000080944723e */ /* 0x000fe200000010ff */
[C---:B------:R-:W-:Y:S01]  /*7dd0*/  FMUL R12, R38.reuse, R16 ;  /* 0x00000010260c7220 */ /* 0x040fe20000400000 */
[----:B------:R-:W-:Y:S01]  /*7de0*/  FMUL R13, R38, R17 ;  /* 0x00000011260d7220 */ /* 0x000fe20000400000 */
[----:B------:R-:W-:Y:S01]  /*7df0*/  FFMA R15, R41, R40, R15 ;  /* 0x00000028290f7223 */ /* 0x000fe2000000000f */
[----:B------:R-:W-:Y:S01]  /*7e00*/  LOP3.LUT R40, R59, 0xffff0000, RZ, 0xc0, !PT ;  /* 0xffff00003b287812 */ /* 0x000fe200078ec0ff */
[----:B------:R-:W-:Y:S01]  /*7e10*/  FFMA R12, R41, R43, R12 ;  /* 0x0000002b290c7223 */ /* 0x000fe2000000000c */
[----:B------:R-:W-:Y:S01]  /*7e20*/  SHF.L.U32 R43, R64, 0x10, RZ ;  /* 0x00000010402b7819 */ /* 0x000fe200000006ff */
[----:B------:R-:W-:Y:S01]  /*7e30*/  FMUL R14, R38, R18 ;  /* 0x00000012260e7220 */ /* 0x000fe20000400000 */
[----:B------:R-:W-:Y:S01]  /*7e40*/  F2FP.BF16.F32.PACK_AB R69, R15, R10 ;  /* 0x0000000a0f45723e */ /* 0x000fe200000010ff */
[----:B------:R-:W-:Y:S01]  /*7e50*/  FFMA R13, R41, R42, R13 ;  /* 0x0000002a290d7223 */ /* 0x000fe2000000000d */
[----:B------:R-:W-:Y:S01]  /*7e60*/  LOP3.LUT R42, R64, 0xffff0000, RZ, 0xc0, !PT ;  /* 0xffff0000402a7812 */ /* 0x000fe200078ec0ff */
[C---:B------:R-:W-:Y:S01]  /*7e70*/  FMUL R19, R38.reuse, R19 ;  /* 0x0000001326137220 */ /* 0x040fe20000400000 */
[C---:B------:R-:W-:Y:S01]  /*7e80*/  FMUL R16, R38.reuse, R20 ;  /* 0x0000001426107220 */ /* 0x040fe20000400000 */
[C---:B------:R-:W-:Y:S01]  /*7e90*/  FMUL R17, R38.reuse, R21 ;  /* 0x0000001526117220 */ /* 0x040fe20000400000 */
[----:B------:R-:W-:Y:S01]  /*7ea0*/  F2FP.BF16.F32.PACK_AB R70, R13, R12 ;  /* 0x0000000c0d46723e */ /* 0x000fe200000010ff */
[----:B------:R-:W-:Y:S01]  /*7eb0*/  FFMA R14, R41, R45, R14 ;  /* 0x0000002d290e7223 */ /* 0x000fe2000000000e */
[----:B------:R-:W-:Y:S01]  /*7ec0*/  SHF.L.U32 R45, R65, 0x10, RZ ;  /* 0x00000010412d7819 */ /* 0x000fe200000006ff */
[----:B------:R1:W-:Y:S01]  /*7ed0*/  STSM.16.M88.4 [R97+0x2400], R52 ;  /* 0x0024003461007844 */ /* 0x0003e20000000200 */
[----:B------:R-:W-:Y:S01]  /*7ee0*/  FFMA R19, R41, R40, R19 ;  /* 0x0000002829137223 */ /* 0x000fe20000000013 */
[----:B------:R-:W-:Y:S01]  /*7ef0*/  LOP3.LUT R40, R65, 0xffff0000, RZ, 0xc0, !PT ;  /* 0xffff000041287812 */ /* 0x000fe200078ec0ff */
[----:B------:R-:W-:Y:S01]  /*7f00*/  FFMA R16, R41, R43, R16 ;  /* 0x0000002b29107223 */ /* 0x000fe20000000010 */
[----:B------:R-:W-:Y:S01]  /*7f10*/  SHF.L.U32 R43, R67, 0x10, RZ ;  /* 0x00000010432b7819 */ /* 0x000fe200000006ff */
[----:B------:R-:W-:Y:S01]  /*7f20*/  FMUL R18, R38, R22 ;  /* 0x0000001626127220 */ /* 0x000fe20000400000 */
[----:B------:R-:W-:Y:S01]  /*7f30*/  F2FP.BF16.F32.PACK_AB R71, R19, R14 ;  /* 0x0000000e1347723e */ /* 0x000fe200000010ff */
[C---:B------:R-:W-:Y:S01]  /*7f40*/  FFMA R17, R41.reuse, R42, R17 ;  /* 0x0000002a29117223 */ /* 0x040fe20000000011 */
[----:B------:R-:W-:Y:S01]  /*7f50*/  SHF.L.U32 R42, R66, 0x10, RZ ;  /* 0x00000010422a7819 */ /* 0x000fe200000006ff */
[C---:B------:R-:W-:Y:S01]  /*7f60*/  FMUL R23, R38.reuse, R23 ;  /* 0x0000001726177220 */ /* 0x040fe20000400000 */
[----:B------:R-:W-:Y:S01]  /*7f70*/  FMUL R20, R38, R24 ;  /* 0x0000001826147220 */ /* 0x000fe20000400000 */
[----:B------:R-:W-:Y:S01]  /*7f80*/  FFMA R18, R41, R45, R18 ;  /* 0x0000002d29127223 */ /* 0x000fe20000000012 */
[----:B------:R-:W-:Y:S01]  /*7f90*/  SHF.L.U32 R45, R75, 0x10, RZ ;  /* 0x000000104b2d7819 */ /* 0x000fe200000006ff */
[C---:B------:R-:W-:Y:S01]  /*7fa0*/  FFMA R23, R41.reuse, R40, R23 ;  /* 0x0000002829177223 */ /* 0x040fe20000000017 */
[----:B------:R-:W-:Y:S01]  /*7fb0*/  LOP3.LUT R40, R66, 0xffff0000, RZ, 0xc0, !PT ;  /* 0xffff000042287812 */ /* 0x000fe200078ec0ff */
[----:B------:R-:W-:Y:S01]  /*7fc0*/  FFMA R20, R41, R42, R20 ;  /* 0x0000002a29147223 */ /* 0x000fe20000000014 */
[----:B------:R-:W-:Y:S01]  /*7fd0*/  LOP3.LUT R42, R67, 0xffff0000, RZ, 0xc0, !PT ;  /* 0xffff0000432a7812 */ /* 0x000fe200078ec0ff */
[C---:B------:R-:W-:Y:S01]  /*7fe0*/  FMUL R21, R38.reuse, R25 ;  /* 0x0000001926157220 */ /* 0x040fe20000400000 */
[C---:B------:R-:W-:Y:S01]  /*7ff0*/  FMUL R22, R38.reuse, R26 ;  /* 0x0000001a26167220 */ /* 0x040fe20000400000 */
[C---:B------:R-:W-:Y:S01]  /*8000*/  FMUL R27, R38.reuse, R27 ;  /* 0x0000001b261b7220 */ /* 0x040fe20000400000 */
[----:B------:R-:W-:Y:S01]  /*8010*/  FMUL R24, R38, R28 ;  /* 0x0000001c26187220 */ /* 0x000fe20000400000 */
[C---:B------:R-:W-:Y:S01]  /*8020*/  FFMA R21, R41.reuse, R40, R21 ;  /* 0x0000002829157223 */ /* 0x040fe20000000015 */
[C---:B------:R-:W-:Y:S01]  /*8030*/  SHF.L.U32 R40, R72.reuse, 0x10, RZ ;  /* 0x0000001048287819 */ /* 0x040fe200000006ff */
[----:B------:R-:W-:Y:S01]  /*8040*/  FFMA R22, R41, R43, R22 ;  /* 0x0000002b29167223 */ /* 0x000fe20000000016 */
[----:B------:R-:W-:Y:S01]  /*8050*/  SHF.L.U32 R43, R73, 0x10, RZ ;  /* 0x00000010492b7819 */ /* 0x000fe200000006ff */
[----:B------:R2:W-:Y:S01]  /*8060*/  STSM.16.M88.4 [R96+0x2400], R68 ;  /* 0x0024004460007844 */ /* 0x0005e20000000200 */
[C---:B------:R-:W-:Y:S01]  /*8070*/  FFMA R27, R41.reuse, R42, R27 ;  /* 0x0000002a291b7223 */ /* 0x040fe2000000001b */
[----:B------:R-:W-:Y:S01]  /*8080*/  LOP3.LUT R42, R72, 0xffff0000, RZ, 0xc0, !PT ;  /* 0xffff0000482a7812 */ /* 0x000fe200078ec0ff */
[C---:B------:R-:W-:Y:S01]  /*8090*/  FMUL R25, R38.reuse, R29 ;  /* 0x0000001d26197220 */ /* 0x040fe20000400000 */
[C---:B------:R-:W-:Y:S01]  /*80a0*/  FMUL R26, R38.reuse, R30 ;  /* 0x0000001e261a7220 */ /* 0x040fe20000400000 */
[----:B------:R-:W-:Y:S01]  /*80b0*/  FFMA R24, R41, R40, R24 ;  /* 0x0000002829187223 */ /* 0x000fe20000000018 */
[----:B------:R-:W-:Y:S01]  /*80c0*/  LOP3.LUT R40, R73, 0xffff0000, RZ, 0xc0, !PT ;  /* 0xffff000049287812 */ /* 0x000fe200078ec0ff */
[C---:B------:R-:W-:Y:S01]  /*80d0*/  FFMA R25, R41.reuse, R42, R25 ;  /* 0x0000002a29197223 */ /* 0x040fe20000000019 */
[C---:B------:R-:W-:Y:S01]  /*80e0*/  FFMA R26, R41.reuse, R43, R26 ;  /* 0x0000002b291a7223 */ /* 0x040fe2000000001a */
[----:B------:R-:W-:Y:S01]  /*80f0*/  FMUL R31, R38, R31 ;  /* 0x0000001f261f7220 */ /* 0x000fe20000400000 */
[----:B------:R-:W-:Y:S01]  /*8100*/  SHF.L.U32 R43, R74, 0x10, RZ ;  /* 0x000000104a2b7819 */ /* 0x000fe200000006ff */
[----:B------:R-:W-:Y:S01]  /*8110*/  FMUL R28, R38, R32 ;  /* 0x00000020261c7220 */ /* 0x000fe20000400000 */
[----:B------:R-:W-:Y:S01]  /*8120*/  LOP3.LUT R42, R74, 0xffff0000, RZ, 0xc0, !PT ;  /* 0xffff00004a2a7812 */ /* 0x000fe200078ec0ff */
[C---:B------:R-:W-:Y:S01]  /*8130*/  FMUL R29, R38.reuse, R33 ;  /* 0x00000021261d7220 */ /* 0x040fe20000400000 */
[C---:B------:R-:W-:Y:S01]  /*8140*/  FMUL R30, R38.reuse, R34 ;  /* 0x00000022261e7220 */ /* 0x040fe20000400000 */
[C---:B------:R-:W-:Y:S01]  /*8150*/  FFMA R31, R41.reuse, R40, R31 ;  /* 0x00000028291f7223 */ /* 0x040fe2000000001f */
[----:B------:R-:W-:Y:S01]  /*8160*/  FMUL R35, R38, R35 ;  /* 0x0000002326237220 */ /* 0x000fe20000400000 */
[C---:B------:R-:W-:Y:S01]  /*8170*/  FFMA R28, R41.reuse, R43, R28 ;  /* 0x0000002b291c7223 */ /* 0x040fe2000000001c */
[C---:B------:R-:W-:Y:S01]  /*8180*/  FFMA R29, R41.reuse, R42, R29 ;  /* 0x0000002a291d7223 */ /* 0x040fe2000000001d */
[C---:B------:R-:W-:Y:S01]  /*8190*/  FFMA R30, R41.reuse, R45, R30 ;  /* 0x0000002d291e7223 */ /* 0x040fe2000000001e */
[----:B------:R-:W-:Y:S01]  /*81a0*/  FFMA R35, R41, R44, R35 ;  /* 0x0000002c29237223 */ /* 0x000fe20000000023 */
[----:B-1----:R-:W-:Y:S02]  /*81b0*/  F2FP.BF16.F32.PACK_AB R52, R17, R16 ;  /* 0x000000101134723e */ /* 0x002fe400000010ff */
[----:B------:R-:W-:Y:S02]  /*81c0*/  F2FP.BF16.F32.PACK_AB R53, R23, R18 ;  /* 0x000000121735723e */ /* 0x000fe400000010ff */
[----:B------:R-:W-:Y:S02]  /*81d0*/  F2FP.BF16.F32.PACK_AB R54, R21, R20 ;  /* 0x000000141536723e */ /* 0x000fe400000010ff */
[----:B------:R-:W-:Y:S02]  /*81e0*/  F2FP.BF16.F32.PACK_AB R55, R27, R22 ;  /* 0x000000161b37723e */ /* 0x000fe400000010ff */
[----:B------:R-:W-:Y:S02]  /*81f0*/  F2FP.BF16.F32.PACK_AB R104, R25, R24 ;  /* 0x000000181968723e */ /* 0x000fe400000010ff */
[----:B------:R-:W-:Y:S01]  /*8200*/  F2FP.BF16.F32.PACK_AB R105, R31, R26 ;  /* 0x0000001a1f69723e */ /* 0x000fe200000010ff */
[----:B------:R2:W-:Y:S01]  /*8210*/  STSM.16.M88.4 [R99+0x2000], R52 ;  /* 0x0020003463007844 */ /* 0x0005e20000000200 */
[----:B------:R-:W-:Y:S02]  /*8220*/  F2FP.BF16.F32.PACK_AB R106, R29, R28 ;  /* 0x0000001c1d6a723e */ /* 0x000fe400000010ff */
[----:B------:R-:W-:Y:S05]  /*8230*/  F2FP.BF16.F32.PACK_AB R107, R35, R30 ;  /* 0x0000001e236b723e */ /* 0x000fea00000010ff */
[----:B------:R2:W-:Y:S01]  /*8240*/  STSM.16.M88.4 [R100+0x2000], R104 ;  /* 0x0020006864007844 */ /* 0x0005e20000000200 */
[----:B------:R-:W-:Y:S01]  /*8250*/  @!PT LDS RZ, [RZ] ;  /* 0x00000000fffff984 */ /* 0x000fe20000000800 */
[----:B------:R-:W-:Y:S01]  /*8260*/  @!PT LDS RZ, [RZ] ;  /* 0x00000000fffff984 */ /* 0x000fe20000000800 */
[----:B------:R-:W-:Y:S01]  /*8270*/  @!PT LDS RZ, [RZ] ;  /* 0x00000000fffff984 */ /* 0x000fe20000000800 */
[----:B------:R-:W-:Y:S01]  /*8280*/  @!PT LDS RZ, [RZ] ;  /* 0x00000000fffff984 */ /* 0x000fe20000000800 */
[----:B------:R1:W-:Y:S07]  /*8290*/  MEMBAR.ALL.CTA ;  /* 0x0000000000007992 */ /* 0x0003ee0000008000 */
[----:B-1----:R-:W1:Y:S02]  /*82a0*/  FENCE.VIEW.ASYNC.S ;  /* 0x00000000000073c6 */ /* 0x002e640000000000 */
[----:B-1----:R-:W-:Y:S06]  /*82b0*/  BAR.SYNC.DEFER_BLOCKING 0x1, 0x80 ;  /* 0x0042000000007b1d */ /* 0x002fec0000010000 */
[----:B------:R-:W-:Y:S05]  /*82c0*/  @P0 BRA `(.L_x_131) ;  /* 0x0000000000280947 */ /* 0x000fea0003800000 */
[----:B------:R-:W1:Y:S01]  /*82d0*/  LDCU.64 UR6, c[0x0][0x348] ;  /* 0x00006900ff0677ac */ /* 0x000e620008000a00 */
[----:B------:R-:W-:Y:S02]  /*82e0*/  UIADD3 UR9, UPT, UPT, UR49, 0x40, URZ ;  /* 0x0000004031097890 */ /* 0x000fe4000fffe0ff */
[----:B------:R-:W-:Y:S01]  /*82f0*/  UIADD3 UR8, UPT, UPT, UR44, 0x2400, URZ ;  /* 0x000024002c087890 */ /* 0x000fe2000fffe0ff */
[----:B------:R-:W-:Y:S01]  /*8300*/  UMOV UR10, UR50 ;  /* 0x00000032000a7c82 */ /* 0x000fe20008000000 */
[----:B------:R-:W-:Y:S01]  /*8310*/  UMOV UR11, UR36 ;  /* 0x00000024000b7c82 */ /* 0x000fe20008000000 */
[----:B-1----:R-:W-:Y:S04]  /*8320*/  UIADD3 UR4, UP0, UPT, UR6, 0x680, URZ ;  /* 0x0000068006047890 */ /* 0x002fe8000ff1e0ff */
[----:B------:R-:W-:Y:S09]  /*8330*/  UIADD3.X UR5, UPT, UPT, URZ, UR7, URZ, UP0, !UPT ;  /* 0x00000007ff057290 */ /* 0x000ff200087fe4ff */
[----:B------:R1:W-:Y:S01]  /*8340*/  UTMASTG.3D [UR8], [UR4] ;  /* 0x00000008040073b5 */ /* 0x0003e20008010000 */
[----:B------:R0:W-:Y:S01]  /*8350*/  UTMACMDFLUSH ;  /* 0x00000000000079b7 */ /* 0x0001e20000000000 */
[----:B-1----:R-:W-:Y:S04]  /*8360*/  DEPBAR.LE SB0, 0x1 ;  /* 0x000080400000791a */ /* 0x002fe80000000000 */
.L_x_131:
[----:B------:R-:W-:Y:S05]  /*8370*/  BSYNC.RECONVERGENT B0 ;  /* 0x0000000000007941 */ /* 0x000fea0003800200 */
.L_x_130:
[----:B------:R-:W-:Y:S01]  /*8380*/  BAR.SYNC.DEFER_BLOCKING 0x1, 0x80 ;  /* 0x0042000000007b1d */ /* 0x000fe20000010000 */
[----:B------:R-:W-:Y:S04]  /*8390*/  UIADD3 UR4, UPT, UPT, UR46, 0x1, URZ ;  /* 0x000000012e047890 */ /* 0x000fe8000fffe0ff */
[----:B------:R-:W-:Y:S04]  /*83a0*/  UISETP.NE.AND UP0, UPT, UR4, 0x4, UPT ;  /* 0x000000040400788c */ /* 0x000fe8000bf05270 */
[----:B------:R-:W-:Y:S01]  /*83b0*/  USEL UR45, UR4, URZ, UP0 ;  /* 0x000000ff042d7287 */ /* 0x000fe20008000000 */
[----:B------:R1:W-:Y:S01]  /*83c0*/  @P6 SYNCS.ARRIVE.TRANS64.RED.A1T0 RZ, [R102+URZ], RZ ;  /* 0x000000ff66ff69a7 */ /* 0x0003e200081004ff */
[----:B------:R-:W-:Y:S01]  /*83d0*/  BSSY B1, `(.L_x_132) ;  /* 0x0000018000017945 */ /* 0x000fe20003800000 */
[----:B------:R-:W3:Y:S02]  /*83e0*/  @P6 SYNCS.PHASECHK.TRANS64.TRYWAIT P0, [R63+URZ+0x130], R108 ;  /* 0x0001306c3f0065a7 */ /* 0x000ee400080011ff */
[----:B---3--:R-:W-:Y:S01]  /*83f0*/  @P6 SEL R60, RZ, 0x1, !P0 ;  /* 0x00000001ff3c6807 */ /* 0x008fe20004000000 */
[----:B-1----:R-:W-:Y:S06]  /*8400*/  @!P6 BRA `(.L_x_133) ;  /* 0x000000000050e947 */ /* 0x002fec0003800000 */
        /* <DEDUP_REMOVED lines=8> */
[----:B------:R-:W-:Y:S04]  /*8490*/  SHF.L.U32 R4, R91, 0x1f, RZ ;  /* 0x0000001f5b047819 */ /* 0x000fe800000006ff */
[----:B------:R-:W1:Y:S02]  /*84a0*/  SYNCS.PHASECHK.TRANS64.TRYWAIT P0, [R63+URZ+0x130], R4 ;  /* 0x000130043f0075a7 */ /* 0x000e6400080011ff */
[----:B-1----:R-:W-:Y:S05]  /*84b0*/  @!P0 BRA `(.L_x_136) ;  /* 0x0000002800ec8947 */ /* 0x002fea0003800000 */
.L_x_135:
[----:B------:R-:W-:Y:S05]  /*84c0*/  BSYNC B0 ;  /* 0x0000000000007941 */ /* 0x000fea0003800000 */
.L_x_134:
[----:B------:R-:W-:Y:S02]  /*84d0*/  ISETP.NE.AND P0, PT, R61, RZ, PT ;  /* 0x000000ff3d00720c */ /* 0x000fe40003f05270 */
[----:B------:R-:W-:Y:S11]  /*84e0*/  IADD3 R46, PT, PT, R46, 0x1, RZ ;  /* 0x000000012e2e7810 */ /* 0x000ff60007ffe0ff */
[----:B-1----:R-:W-:Y:S01]  /*84f0*/  @P0 IMAD.IADD R4, R92, 0x1, R3 ;  /* 0x000000015c040824 */ /* 0x002fe200078e0203 */
[----:B------:R-:W-:Y:S05]  /*8500*/  @P0 WARPSYNC.ALL ;  /* 0x0000000000000948 */ /* 0x000fea0003800000 */
[----:B------:R1:W3:Y:S04]  /*8510*/  @P0 LDSM.16.M88.4 R48, [R2+UR44+0x400] ;  /* 0x0004002c0230083b */ /* 0x0002e80008000200 */
[----:B------:R1:W4:Y:S04]  /*8520*/  @P0 LDSM.16.M88.4 R56, [R0+0x400] ;  /* 0x000400000038083b */ /* 0x0003280000000200 */
[----:B------:R1:W1:Y:S04]  /*8530*/  @P0 LDSM.16.M88.4 R64, [R3+0x400] ;  /* 0x000400000340083b */ /* 0x0002680000000200 */
[----:B------:R1:W1:Y:S02]  /*8540*/  @P0 LDSM.16.M88.4 R72, [R4+0x400] ;  /* 0x000400000448083b */ /* 0x0002640000000200 */
.L_x_133:
[----:B------:R-:W-:Y:S05]  /*8550*/  BSYNC B1 ;  /* 0x0000000000017941 */ /* 0x000fea0003800000 */
.L_x_132:
[----:B-1----:R-:W-:Y:S05]  /*8560*/  VIADD R3, R39, 0x80 ;  /* 0x0000008027037836 */ /* 0x002fea0000000000 */
[----:B------:R-:W-:Y:S04]  /*8570*/  SHF.R.U32.HI R3, RZ, 0x15, R3 ;  /* 0x00000015ff037819 */ /* 0x000fe80000011603 */
[----:B------:R-:W-:Y:S11]  /*8580*/  LOP3.LUT P0, RZ, R3, 0x3, R82, 0x48, !PT ;  /* 0x0000000303ff7812 */ /* 0x000ff60007804852 */
[----:B------:R-:W-:Y:S02]  /*8590*/  @!UPT UIADD3 URZ, UPT, UPT, URZ, URZ, URZ ;  /* 0x000000fffffff290 */ /* 0x000fe4000fffe0ff */
[----:B------:R-:W-:Y:S05]  /*85a0*/  @!P0 BRA `(.L_x_137) ;  /* 0x0000000000408947 */ /* 0x000fea0003800000 */
[----:B------:R-:W1:Y:S01]  /*85b0*/  LDCU.64 UR8, c[0x4][0x70] ;  /* 0x01000e00ff0877ac */ /* 0x000e620008000a00 */
[----:B------:R-:W-:Y:S01]  /*85c0*/  MOV R3, 0x0 ;  /* 0x0000000000037802 */ /* 0x000fe20000000f00 */
[----:B------:R-:W-:Y:S02]  /*85d0*/  HFMA2 R12, -RZ, RZ, 0, 5.9604644775390625e-08 ;  /* 0x00000001ff0c7431 */ /* 0x000fe400000001ff */
[----:B------:R-:W-:Y:S02]  /*85e0*/  IMAD.MOV.U32 R8, RZ, RZ, 0x192 ;  /* 0x00000192ff087424 */ /* 0x000fe400078e00ff */
[----:B------:R-:W-:Y:S01]  /*85f0*/  IMAD.MOV.U32 R13, RZ, RZ, RZ ;  /* 0x000000ffff0d7224 */ /* 0x000fe200078e00ff */
[----:B------:R-:W5:Y:S01]  /*8600*/  LDCU.64 UR6, c[0x4][0x78] ;  /* 0x01000f00ff0677ac */ /* 0x000f620008000a00 */
[----:B------:R-:W2:Y:S01]  /*8610*/  LDC.64 R2, c[0x4][R3] ;  /* 0x0100000003027b82 */ /* 0x000ea20000000a00 */
[----:B------:R-:W3:Y:S01]  /*8620*/  LDCU.64 UR4, c[0x4][0x10] ;  /* 0x01000200ff0477ac */ /* 0x000ee20008000a00 */
[----:B-1----:R-:W-:Y:S01]  /*8630*/  MOV R5, UR9 ;  /* 0x0000000900057c02 */ /* 0x002fe20008000f00 */
[----:B------:R-:W-:Y:S01]  /*8640*/  IMAD.U32 R4, RZ, RZ, UR8 ;  /* 0x00000008ff047e24 */ /* 0x000fe2000f8e00ff */
[----:B-----5:R-:W-:Y:S01]  /*8650*/  MOV R7, UR7 ;  /* 0x0000000700077c02 */ /* 0x020fe20008000f00 */
[----:B------:R-:W-:Y:S01]  /*8660*/  IMAD.U32 R6, RZ, RZ, UR6 ;  /* 0x00000006ff067e24 */ /* 0x000fe2000f8e00ff */
[----:B---3--:R-:W-:Y:S01]  /*8670*/  MOV R11, UR5 ;  /* 0x00000005000b7c02 */ /* 0x008fe20008000f00 */
[----:B------:R-:W-:Y:S02]  /*8680*/  IMAD.U32 R10, RZ, RZ, UR4 ;  /* 0x00000004ff0a7e24 */ /* 0x000fe4000f8e00ff */
[----:B------:R-:W-:Y:S07]  /*8690*/  LEPC R20, `(.L_x_137) ;  /* 0x000000001014794e */ /* 0x000fee0000000000 */
[----:B--2-4-:R-:W-:Y:S05]  /*86a0*/  CALL.ABS.NOINC R2 ;  /* 0x0000000002007343 */ /* 0x014fea0003c00000 */
.L_x_137:
[C---:B---3--:R-:W-:Y:S01]  /*86b0*/  SHF.L.U32 R40, R48.reuse, 0x10, RZ ;  /* 0x0000001030287819 */ /* 0x048fe200000006ff */
[----:B------:R-:W-:Y:S05]  /*86c0*/  WARPSYNC.ALL ;  /* 0x0000000000007948 */ /* 0x000fea0003800000 */
[----:B------:R-:W-:Y:S01]  /*86d0*/  R2UR UR4, R39 ;  /* 0x00000000270472ca */ /* 0x000fe200000e0000 */
[----:B------:R-:W-:Y:S01]  /*86e0*/  BSSY.RECONVERGENT B0, `(.L_x_138) ;  /* 0x000008f000007945 */ /* 0x000fe20003800200 */
[----:B------:R-:W-:Y:S02]  /*86f0*/  LOP3.LUT R43, R48, 0xffff0000, RZ, 0xc0, !PT ;  /* 0xffff0000302b7812 */ /* 0x000fe400078ec0ff */
[----:B------:R-:W-:Y:S02]  /*8700*/  SHF.L.U32 R42, R49, 0x10, RZ ;  /* 0x00000010312a7819 */ /* 0x000fe400000006ff */
[C---:B------:R-:W-:Y:S02]  /*8710*/  SHF.L.U32 R45, R51.reuse, 0x10, RZ ;  /* 0x00000010332d7819 */ /* 0x040fe400000006ff */
[----:B------:R-:W-:Y:S02]  /*8720*/  LOP3.LUT R44, R51, 0xffff0000, RZ, 0xc0, !PT ;  /* 0xffff0000332c7812 */ /* 0x000fe400078ec0ff */
[----:B------:R-:W-:Y:S02]  /*8730*/  ISETP.NE.AND P6, PT, R95, RZ, PT ;  /* 0x000000ff5f00720c */ /* 0x000fe40003fc5270 */
[----:B------:R-:W-:Y:S01]  /*8740*/  ISETP.NE.AND P0, PT, R94, RZ, PT ;  /* 0x000000ff5e00720c */ /* 0x000fe20003f05270 */
[----:B------:R-:W1:Y:S01]  /*8750*/  LDTM.16dp256bit.x8 R4, tmem[UR4+0x80] ;  /* 0x00008004000479ee */ /* 0x000e6200081a0000 */
[----:B------:R-:W-:Y:S02]  /*8760*/  MOV R63, UR45 ;  /* 0x0000002d003f7c02 */ /* 0x000fe40008000f00 */
[----:B------:R-:W-:Y:S07]  /*8770*/  LEA R108, R46, UR44, 0x3 ;  /* 0x0000002c2e6c7c11 */ /* 0x000fee000f8e18ff */
[----:B------:R-:W-:Y:S04]  /*8780*/  @P6 LEA R63, R63, UR44, 0x3 ;  /* 0x0000002c3f3f6c11 */ /* 0x000fe8000f8e18ff */
[----:B------:R-:W-:Y:S02]  /*8790*/  @P6 IADD3 R102, PT, PT, R63, 0x150, RZ ;  /* 0x000001503f666810 */ /* 0x000fe40007ffe0ff */
[----:B------:R-:W-:Y:S02]  /*87a0*/  @P6 SHF.L.U32 R63, R91, 0x1f, RZ ;  /* 0x0000001f5b3f6819 */ /* 0x000fe400000006ff */
[----:B------:R-:W-:Y:S01]  /*87b0*/  @P6 PRMT R102, R101, 0x654, R102 ;  /* 0x0000065465666816 */ /* 0x000fe20000000066 */
[C---:B-1----:R-:W-:Y:S01]  /*87c0*/  FMUL R0, R38.reuse, R4 ;  /* 0x0000000426007220 */ /* 0x042fe20000400000 */
[C---:B------:R-:W-:Y:S01]  /*87d0*/  FMUL R2, R38.reuse, R5 ;  /* 0x0000000526027220 */ /* 0x040fe20000400000 */
[C---:B------:R-:W-:Y:S01]  /*87e0*/  FMUL R3, R38.reuse, R6 ;  /* 0x0000000626037220 */ /* 0x040fe20000400000 */
        /* <DEDUP_REMOVED lines=8> */
[----:B--2---:R-:W-:Y:S01]  /*8870*/  F2FP.BF16.F32.PACK_AB R68, R2, R0 ;  /* 0x000000000244723e */ /* 0x004fe200000010ff */
[----:B------:R-:W-:Y:S01]  /*8880*/  FMUL R5, R38, R9 ;  /* 0x0000000926057220 */ /* 0x000fe20000400000 */
[C---:B------:R-:W-:Y:S01]  /*8890*/  FFMA R7, R41.reuse, R40, R7 ;  /* 0x0000002829077223 */ /* 0x040fe20000000007 */
[----:B----4-:R-:W-:Y:S01]  /*88a0*/  SHF.L.U32 R40, R56, 0x10, RZ ;  /* 0x0000001038287819 */ /* 0x010fe200000006ff */
[C---:B------:R-:W-:Y:S01]  /*88b0*/  FMUL R6, R38.reuse, R10 ;  /* 0x0000000a26067220 */ /* 0x040fe20000400000 */
[C---:B------:R-:W-:Y:S01]  /*88c0*/  FMUL R11, R38.reuse, R11 ;  /* 0x0000000b260b7220 */ /* 0x040fe20000400000 */
[----:B------:R-:W-:Y:S01]  /*88d0*/  FFMA R4, R41, R43, R4 ;  /* 0x0000002b29047223 */ /* 0x000fe20000000004 */
[----:B------:R-:W-:Y:S01]  /*88e0*/  SHF.L.U32 R43, R57, 0x10, RZ ;  /* 0x00000010392b7819 */ /* 0x000fe200000006ff */
[----:B------:R-:W-:Y:S01]  /*88f0*/  FMUL R8, R38, R12 ;  /* 0x0000000c26087220 */ /* 0x000fe20000400000 */
[----:B------:R-:W-:Y:S01]  /*8900*/  F2FP.BF16.F32.PACK_AB R69, R7, R3 ;  /* 0x000000030745723e */ /* 0x000fe200000010ff */
[C---:B------:R-:W-:Y:S01]  /*8910*/  FFMA R5, R41.reuse, R42, R5 ;  /* 0x0000002a29057223 */ /* 0x040fe20000000005 */
[----:B------:R-:W-:Y:S01]  /*8920*/  LOP3.LUT R42, R56, 0xffff0000, RZ, 0xc0, !PT ;  /* 0xffff0000382a7812 */ /* 0x000fe200078ec0ff */
[----:B------:R-:W-:Y:S01]  /*8930*/  FFMA R6, R41, R45, R6 ;  /* 0x0000002d29067223 */ /* 0x000fe20000000006 */
[----:B------:R-:W-:Y:S01]  /*8940*/  SHF.L.U32 R45, R65, 0x10, RZ ;  /* 0x00000010412d7819 */ /* 0x000fe200000006ff */
[----:B------:R-:W-:Y:S01]  /*8950*/  FFMA R11, R41, R44, R11 ;  /* 0x0000002c290b7223 */ /* 0x000fe2000000000b */
[----:B------:R-:W-:Y:S01]  /*8960*/  F2FP.BF16.F32.PACK_AB R70, R5, R4 ;  /* 0x000000040546723e */ /* 0x000fe200000010ff */
[----:B------:R-:W-:Y:S01]  /*8970*/  FFMA R8, R41, R40, R8 ;  /* 0x0000002829087223 */ /* 0x000fe20000000008 */
[----:B------:R-:W-:Y:S01]  /*8980*/  LOP3.LUT R40, R57, 0xffff0000, RZ, 0xc0, !PT ;  /* 0xffff000039287812 */ /* 0x000fe200078ec0ff */
[C---:B------:R-:W-:Y:S01]  /*8990*/  FMUL R9, R38.reuse, R13 ;  /* 0x0000000d26097220 */ /* 0x040fe20000400000 */
[----:B------:R-:W-:Y:S01]  /*89a0*/  F2FP.BF16.F32.PACK_AB R71, R11, R6 ;  /* 0x000000060b47723e */ /* 0x000fe200000010ff */
[C---:B------:R-:W-:Y:S01]  /*89b0*/  FMUL R10, R38.reuse, R14 ;  /* 0x0000000e260a7220 */ /* 0x040fe20000400000 */
[----:B------:R-:W-:Y:S01]  /*89c0*/  LOP3.LUT R44, R75, 0xffff0000, RZ, 0xc0, !PT ;  /* 0xffff00004b2c7812 */ /* 0x000fe200078ec0ff */
[----:B------:R-:W-:Y:S01]  /*89d0*/  FMUL R15, R38, R15 ;  /* 0x0000000f260f7220 */ /* 0x000fe20000400000 */
        /* <DEDUP_REMOVED lines=8> */
[----:B------:R-:W-:Y:S01]  /*8a60*/  FMUL R13, R38, R17 ;  /* 0x00000011260d7220 */ /* 0x000fe20000400000 */
[----:B------:R-:W-:Y:S01]  /*8a70*/  F2FP.BF16.F32.PACK_AB R53, R15, R10 ;  /* 0x0000000a0f35723e */ /* 0x000fe200000010ff */
[C---:B------:R-:W-:Y:S01]  /*8a80*/  FFMA R12, R41.reuse, R42, R12 ;  /* 0x0000002a290c7223 */ /* 0x040fe2000000000c */
[----:B------:R-:W-:Y:S01]  /*8a90*/  LOP3.LUT R42, R64, 0xffff0000, RZ, 0xc0, !PT ;  /* 0xffff0000402a7812 */ /* 0x000fe200078ec0ff */
[C---:B------:R-:W-:Y:S01]  /*8aa0*/  FMUL R14, R38.reuse, R18 ;  /* 0x00000012260e7220 */ /* 0x040fe20000400000 */
[----:B------:R-:W-:Y:S01]  /*8ab0*/  FFMA R13, R41, R40, R13 ;  /* 0x00000028290d7223 */ /* 0x000fe2000000000d */
[----:B------:R-:W-:Y:S01]  /*8ac0*/  LOP3.LUT R40, R59, 0xffff0000, RZ, 0xc0, !PT ;  /* 0xffff00003b287812 */ /* 0x000fe200078ec0ff */
[----:B------:R-:W-:Y:S01]  /*8ad0*/  FMUL R19, R38, R19 ;  /* 0x0000001326137220 */ /* 0x000fe20000400000 */
[----:B------:R-:W-:Y:S01]  /*8ae0*/  FFMA R14, R41, R43, R14 ;  /* 0x0000002b290e7223 */ /* 0x000fe2000000000e */
[----:B------:R-:W-:Y:S01]  /*8af0*/  SHF.L.U32 R43, R64, 0x10, RZ ;  /* 0x00000010402b7819 */ /* 0x000fe200000006ff */
[C---:B------:R-:W-:Y:S01]  /*8b00*/  FMUL R16, R38.reuse, R20 ;  /* 0x0000001426107220 */ /* 0x040fe20000400000 */
[----:B------:R-:W-:Y:S01]  /*8b10*/  F2FP.BF16.F32.PACK_AB R54, R13, R12 ;  /* 0x0000000c0d36723e */ /* 0x000fe200000010ff */
[----:B------:R1:W-:Y:S01]  /*8b20*/  STSM.16.M88.4 [R97+0x4400], R68 ;  /* 0x0044004461007844 */ /* 0x0003e20000000200 */
        /* <DEDUP_REMOVED lines=24> */
[----:B------:R2:W-:Y:S01]  /*8cb0*/  STSM.16.M88.4 [R96+0x4400], R52 ;  /* 0x0044003460007844 */ /* 0x0005e20000000200 */
[----:B------:R-:W-:Y:S01]  /*8cc0*/  FFMA R27, R41, R42, R27 ;  /* 0x0000002a291b7223 */ /* 0x000fe2000000001b */
[----:B------:R-:W-:Y:S01]  /*8cd0*/  LOP3.LUT R42, R72, 0xffff0000, RZ, 0xc0, !PT ;  /* 0xffff0000482a7812 */ /* 0x000fe200078ec0ff */
[C---:B------:R-:W-:Y:S01]  /*8ce0*/  FMUL R24, R38.reuse, R28 ;  /* 0x0000001c26187220 */ /* 0x040fe20000400000 */
[C---:B------:R-:W-:Y:S01]  /*8cf0*/  FMUL R25, R38.reuse, R29 ;  /* 0x0000001d26197220 */ /* 0x040fe20000400000 */
[C---:B------:R-:W-:Y:S01]  /*8d00*/  FMUL R26, R38.reuse, R30 ;  /* 0x0000001e261a7220 */ /* 0x040fe20000400000 */
[----:B-1----:R-:W-:Y:S01]  /*8d10*/  F2FP.BF16.F32.PACK_AB R68, R17, R16 ;  /* 0x000000101144723e */ /* 0x002fe200000010ff */
[C---:B------:R-:W-:Y:S01]  /*8d20*/  FFMA R24, R41.reuse, R40, R24 ;  /* 0x0000002829187223 */ /* 0x040fe20000000018 */
[C---:B------:R-:W-:Y:S01]  /*8d30*/  FFMA R25, R41.reuse, R42, R25 ;  /* 0x0000002a29197223 */ /* 0x040fe20000000019 */
[----:B------:R-:W-:Y:S01]  /*8d40*/  FFMA R26, R41, R43, R26 ;  /* 0x0000002b291a7223 */ /* 0x000fe2000000001a */
[----:B------:R-:W-:Y:S01]  /*8d50*/  LOP3.LUT R40, R73, 0xffff0000, RZ, 0xc0, !PT ;  /* 0xffff000049287812 */ /* 0x000fe200078ec0ff */
        /* <DEDUP_REMOVED lines=39> */
.L_x_139:
[----:B------:R-:W-:Y:S05]  /*8fd0*/  BSYNC.RECONVERGENT B0 ;  /* 0x0000000000007941 */ /* 0x000fea0003800200 */
.L_x_138:
        /* <DEDUP_REMOVED lines=20> */
.L_x_143:
[----:B------:R-:W-:Y:S05]  /*9120*/  BSYNC B0 ;  /* 0x0000000000007941 */ /* 0x000fea0003800000 */
.L_x_142:
[----:B------:R-:W-:Y:S11]  /*9130*/  ISETP.NE.AND P0, PT, R61, RZ, PT ;  /* 0x000000ff3d00720c */ /* 0x000ff60003f05270 */
[----:B------:R-:W-:Y:S02]  /*9140*/  @!UPT UIADD3 URZ, UPT, UPT, URZ, URZ, URZ ;  /* 0x000000fffffff290 */ /* 0x000fe4000fffe0ff */
[----:B------:R-:W-:Y:S01]  /*9150*/  @P0 IADD3 R2, PT, PT, R92, R5, RZ ;  /* 0x000000055c020210 */ /* 0x000fe20007ffe0ff */
[----:B------:R-:W-:Y:S05]  /*9160*/  @P0 WARPSYNC.ALL ;  /* 0x0000000000000948 */ /* 0x000fea0003800000 */
[----:B------:R3:W4:Y:S04]  /*9170*/  @P0 LDSM.16.M88.4 R48, [R46+UR44+0x400] ;  /* 0x0004002c2e30083b */ /* 0x0007280008000200 */
[----:B------:R3:W1:Y:S04]  /*9180*/  @P0 LDSM.16.M88.4 R56, [R0+0x400] ;  /* 0x000400000038083b */ /* 0x0006680000000200 */
[----:B------:R3:W1:Y:S04]  /*9190*/  @P0 LDSM.16.M88.4 R64, [R5+0x400] ;  /* 0x000400000540083b */ /* 0x0006680000000200 */
[----:B------:R3:W1:Y:S02]  /*91a0*/  @P0 LDSM.16.M88.4 R72, [R2+0x400] ;  /* 0x000400000248083b */ /* 0x0006640000000200 */
.L_x_141:
[----:B------:R-:W-:Y:S05]  /*91b0*/  BSYNC B1 ;  /* 0x0000000000017941 */ /* 0x000fea0003800000 */
.L_x_140:
        /* <DEDUP_REMOVED lines=11> */
[----:B---3--:R-:W3:Y:S01]  /*9270*/  LDC.64 R2, c[0x4][R3] ;  /* 0x0100000003027b82 */ /* 0x008ee20000000a00 */
[----:B------:R-:W2:Y:S01]  /*9280*/  LDCU.64 UR4, c[0x4][0x10] ;  /* 0x01000200ff0477ac */ /* 0x000ea20008000a00 */
[----:B-1----:R-:W-:Y:S01]  /*9290*/  MOV R5, UR9 ;  /* 0x0000000900057c02 */ /* 0x002fe20008000f00 */
[----:B------:R-:W-:Y:S01]  /*92a0*/  IMAD.U32 R4, RZ, RZ, UR8 ;  /* 0x00000008ff047e24 */ /* 0x000fe2000f8e00ff */
[----:B-----5:R-:W-:Y:S01]  /*92b0*/  MOV R7, UR7 ;  /* 0x0000000700077c02 */ /* 0x020fe20008000f00 */
[----:B------:R-:W-:Y:S01]  /*92c0*/  IMAD.U32 R6, RZ, RZ, UR6 ;  /* 0x00000006ff067e24 */ /* 0x000fe2000f8e00ff */
[----:B--2---:R-:W-:Y:S01]  /*92d0*/  MOV R11, UR5 ;  /* 0x00000005000b7c02 */ /* 0x004fe20008000f00 */
[----:B------:R-:W-:Y:S02]  /*92e0*/  IMAD.U32 R10, RZ, RZ, UR4 ;  /* 0x00000004ff0a7e24 */ /* 0x000fe4000f8e00ff */
[----:B------:R-:W-:Y:S07]  /*92f0*/  LEPC R20, `(.L_x_145) ;  /* 0x000000001014794e */ /* 0x000fee0000000000 */
[----:B---34-:R-:W-:Y:S05]  /*9300*/  CALL.ABS.NOINC R2 ;  /* 0x0000000002007343 */ /* 0x018fea0003c00000 */
.L_x_145:
[----:B------:R-:W-:Y:S01]  /*9310*/  ISETP.NE.AND P0, PT, R94, RZ, PT ;  /* 0x000000ff5e00720c */ /* 0x000fe20003f05270 */
[----:B------:R-:W-:Y:S05]  /*9320*/  WARPSYNC.ALL ;  /* 0x0000000000007948 */ /* 0x000fea0003800000 */
[----:B------:R-:W-:Y:S01]  /*9330*/  R2UR UR4, R39 ;  /* 0x00000000270472ca */ /* 0x000fe200000e0000 */
[----:B------:R-:W1:Y:S01]  /*9340*/  S2UR UR6, SR_CgaCtaId ;  /* 0x00000000000679c3 */ /* 0x000e620000008800 */
[C---:B----4-:R-:W-:Y:S01]  /*9350*/  SHF.L.U32 R40, R48.reuse, 0x10, RZ ;  /* 0x0000001030287819 */ /* 0x050fe200000006ff */
[----:B------:R-:W-:Y:S01]  /*9360*/  BSSY.RECONVERGENT B0, `(.L_x_146) ;  /* 0x000008c000007945 */ /* 0x000fe20003800200 */
[----:B------:R-:W-:Y:S02]  /*9370*/  LOP3.LUT R42, R48, 0xffff0000, RZ, 0xc0, !PT ;  /* 0xffff0000302a7812 */ /* 0x000fe400078ec0ff */
[C---:B------:R-:W-:Y:S02]  /*9380*/  SHF.L.U32 R43, R49.reuse, 0x10, RZ ;  /* 0x00000010312b7819 */ /* 0x040fe400000006ff */
[----:B------:R-:W-:Y:S02]  /*9390*/  LOP3.LUT R44, R49, 0xffff0000, RZ, 0xc0, !PT ;  /* 0xffff0000312c7812 */ /* 0x000fe400078ec0ff */
[C---:B------:R-:W-:Y:S02]  /*93a0*/  SHF.L.U32 R45, R50.reuse, 0x10, RZ ;  /* 0x00000010322d7819 */ /* 0x040fe400000006ff */
[----:B---3--:R-:W-:Y:S01]  /*93b0*/  LOP3.LUT R46, R50, 0xffff0000, RZ, 0xc0, !PT ;  /* 0xffff0000322e7812 */ /* 0x008fe200078ec0ff */
[----:B------:R-:W3:Y:S01]  /*93c0*/  LDTM.16dp256bit.x8 R4, tmem[UR4+0xc0] ;  /* 0x0000c004000479ee */ /* 0x000ee200081a0000 */
[C---:B------:R-:W-:Y:S01]  /*93d0*/  SHF.L.U32 R47, R51.reuse, 0x10, RZ ;  /* 0x00000010332f7819 */ /* 0x040fe200000006ff */
[----:B------:R-:W-:Y:S01]  /*93e0*/  NOP ;  /* 0x0000000000007918 */ /* 0x000fe20000000000 */
[----:B------:R-:W-:Y:S02]  /*93f0*/  LOP3.LUT R49, R51, 0xffff0000, RZ, 0xc0, !PT ;  /* 0xffff000033317812 */ /* 0x000fe400078ec0ff */
[----:B------:R-:W-:Y:S02]  /*9400*/  R2UR UR5, R98 ;  /* 0x00000000620572ca */ /* 0x000fe400000e0000 */
[C---:B------:R-:W-:Y:S02]  /*9410*/  SHF.L.U32 R48, R56.reuse, 0x10, RZ ;  /* 0x0000001038307819 */ /* 0x040fe400000006ff */
[----:B------:R-:W-:Y:S02]  /*9420*/  LOP3.LUT R51, R56, 0xffff0000, RZ, 0xc0, !PT ;  /* 0xffff000038337812 */ /* 0x000fe400078ec0ff */
[C---:B------:R-:W-:Y:S02]  /*9430*/  SHF.L.U32 R50, R57.reuse, 0x10, RZ ;  /* 0x0000001039327819 */ /* 0x040fe400000006ff */
[----:B--2---:R-:W-:Y:S02]  /*9440*/  LOP3.LUT R52, R57, 0xffff0000, RZ, 0xc0, !PT ;  /* 0xffff000039347812 */ /* 0x004fe400078ec0ff */
[C---:B------:R-:W-:Y:S02]  /*9450*/  SHF.L.U32 R53, R58.reuse, 0x10, RZ ;  /* 0x000000103a357819 */ /* 0x040fe400000006ff */
[----:B------:R-:W-:Y:S01]  /*9460*/  LOP3.LUT R54, R58, 0xffff0000, RZ, 0xc0, !PT ;  /* 0xffff00003a367812 */ /* 0x000fe200078ec0ff */
[----:B------:R-:W-:Y:S01]  /*9470*/  UIADD3 UR4, UPT, UPT, UR5, 0x1c0, URZ ;  /* 0x000001c005047890 */ /* 0x000fe2000fffe0ff */
[C---:B------:R-:W-:Y:S02]  /*9480*/  SHF.L.U32 R55, R59.reuse, 0x10, RZ ;  /* 0x000000103b377819 */ /* 0x040fe400000006ff */
[----:B------:R-:W-:Y:S02]  /*9490*/  LOP3.LUT R56, R59, 0xffff0000, RZ, 0xc0, !PT ;  /* 0xffff00003b387812 */ /* 0x000fe400078ec0ff */
[----:B------:R-:W-:Y:S01]  /*94a0*/  SHF.L.U32 R57, R64, 0x10, RZ ;  /* 0x0000001040397819 */ /* 0x000fe200000006ff */
[----:B-1----:R-:W-:Y:S01]  /*94b0*/  UPRMT UR4, UR6, 0x654, UR4 ;  /* 0x0000065406047896 */ /* 0x002fe20008000004 */
[C---:B---3--:R-:W-:Y:S01]  /*94c0*/  FMUL R4, R38.reuse, R4 ;  /* 0x0000000426047220 */ /* 0x048fe20000400000 */
[C---:B------:R-:W-:Y:S01]  /*94d0*/  FMUL R5, R38.reuse, R5 ;  /* 0x0000000526057220 */ /* 0x040fe20000400000 */
[----:B------:R-:W-:Y:S01]  /*94e0*/  FMUL R6, R38, R6 ;  /* 0x0000000626067220 */ /* 0x000fe20000400000 */
[----:B------:R-:W-:Y:S01]  /*94f0*/  LOP3.LUT R58, R64, 0xffff0000, RZ, 0xc0, !PT ;  /* 0xffff0000403a7812 */ /* 0x000fe200078ec0ff */
[C---:B------:R-:W-:Y:S01]  /*9500*/  FFMA R4, R41.reuse, R40, R4 ;  /* 0x0000002829047223 */ /* 0x040fe20000000004 */
[----:B------:R-:W-:Y:S01]  /*9510*/  FFMA R5, R41, R42, R5 ;  /* 0x0000002a29057223 */ /* 0x000fe20000000005 */
[----:B------:R-:W-:Y:S01]  /*9520*/  SHF.L.U32 R59, R65, 0x10, RZ ;  /* 0x00000010413b7819 */ /* 0x000fe200000006ff */
[----:B------:R-:W-:Y:S01]  /*9530*/  FFMA R6, R41, R43, R6 ;  /* 0x0000002b29067223 */ /* 0x000fe20000000006 */
[----:B------:R-:W-:Y:S01]  /*9540*/  SYNCS.ARRIVE.TRANS64.RED.A1T0 RZ, [UR4], RZ ;  /* 0x000000ffffff79a7 */ /* 0x000fe20008100404 */
[C---:B------:R-:W-:Y:S01]  /*9550*/  FMUL R7, R38.reuse, R7 ;  /* 0x0000000726077220 */ /* 0x040fe20000400000 */
[----:B------:R-:W-:Y:S01]  /*9560*/  LOP3.LUT R60, R65, 0xffff0000, RZ, 0xc0, !PT ;  /* 0xffff0000413c7812 */ /* 0x000fe200078ec0ff */
[C---:B------:R-:W-:Y:S01]  /*9570*/  FMUL R8, R38.reuse, R8 ;  /* 0x0000000826087220 */ /* 0x040fe20000400000 */
[----:B------:R-:W-:Y:S01]  /*9580*/  F2FP.BF16.F32.PACK_AB R104, R5, R4 ;  /* 0x000000040568723e */ /* 0x000fe200000010ff */
[C---:B------:R-:W-:Y:S01]  /*9590*/  FFMA R7, R41.reuse, R44, R7 ;  /* 0x0000002c29077223 */ /* 0x040fe20000000007 */
[----:B------:R-:W-:Y:S01]  /*95a0*/  FMUL R9, R38, R9 ;  /* 0x0000000926097220 */ /* 0x000fe20000400000 */
[----:B------:R-:W-:Y:S01]  /*95b0*/  FFMA R8, R41, R45, R8 ;  /* 0x0000002d29087223 */ /* 0x000fe20000000008 */
[----:B------:R-:W-:Y:S01]  /*95c0*/  SHF.L.U32 R61, R66, 0x10, RZ ;  /* 0x00000010423d7819 */ /* 0x000fe200000006ff */
[C---:B------:R-:W-:Y:S01]  /*95d0*/  FMUL R0, R38.reuse, R10 ;  /* 0x0000000a26007220 */ /* 0x040fe20000400000 */
[----:B------:R-:W-:Y:S01]  /*95e0*/  F2FP.BF16.F32.PACK_AB R105, R7, R6 ;  /* 0x000000060769723e */ /* 0x000fe200000010ff */
[C---:B------:R-:W-:Y:S01]  /*95f0*/  FFMA R9, R41.reuse, R46, R9 ;  /* 0x0000002e29097223 */ /* 0x040fe20000000009 */
[----:B------:R-:W-:Y:S01]  /*9600*/  FMUL R2, R38, R11 ;  /* 0x0000000b26027220 */ /* 0x000fe20000400000 */
[----:B------:R-:W-:Y:S01]  /*9610*/  FFMA R0, R41, R47, R0 ;  /* 0x0000002f29007223 */ /* 0x000fe20000000000 */
[----:B------:R-:W-:Y:S01]  /*9620*/  LOP3.LUT R62, R66, 0xffff0000, RZ, 0xc0, !PT ;  /* 0xffff0000423e7812 */ /* 0x000fe200078ec0ff */
[C---:B------:R-:W-:Y:S01]  /*9630*/  FMUL R3, R38.reuse, R12 ;  /* 0x0000000c26037220 */ /* 0x040fe20000400000 */
[----:B------:R-:W-:Y:S01]  /*9640*/  F2FP.BF16.F32.PACK_AB R106, R9, R8 ;  /* 0x00000008096a723e */ /* 0x000fe200000010ff */
[C---:B------:R-:W-:Y:S01]  /*9650*/  FFMA R2, R41.reuse, R49, R2 ;  /* 0x0000003129027223 */ /* 0x040fe20000000002 */
[C---:B------:R-:W-:Y:S01]  /*9660*/  FMUL R10, R38.reuse, R13 ;  /* 0x0000000d260a7220 */ /* 0x040fe20000400000 */
[----:B------:R-:W-:Y:S01]  /*9670*/  FFMA R3, R41, R48, R3 ;  /* 0x0000003029037223 */ /* 0x000fe20000000003 */
[----:B------:R-:W-:Y:S01]  /*9680*/  SHF.L.U32 R63, R67, 0x10, RZ ;  /* 0x00000010433f7819 */ /* 0x000fe200000006ff */
[----:B------:R-:W-:Y:S01]  /*9690*/  FMUL R11, R38, R14 ;  /* 0x0000000e260b7220 */ /* 0x000fe20000400000 */
[----:B------:R-:W-:Y:S01]  /*96a0*/  F2FP.BF16.F32.PACK_AB R107, R2, R0 ;  /* 0x00000000026b723e */ /* 0x000fe200000010ff */
[C---:B------:R-:W-:Y:S01]  /*96b0*/  FFMA R10, R41.reuse, R51, R10 ;  /* 0x00000033290a7223 */ /* 0x040fe2000000000a */
[----:B------:R-:W-:Y:S01]  /*96c0*/  FMUL R15, R38, R15 ;  /* 0x0000000f260f7220 */ /* 0x000fe20000400000 */
[----:B------:R-:W-:Y:S01]  /*96d0*/  FFMA R11, R41, R50, R11 ;  /* 0x00000032290b7223 */ /* 0x000fe2000000000b */
[----:B------:R-:W-:Y:S01]  /*96e0*/  LOP3.LUT R64, R67, 0xffff0000, RZ, 0xc0, !PT ;  /* 0xffff000043407812 */ /* 0x000fe200078ec0ff */
[----:B------:R1:W-:Y:S01]  /*96f0*/  STSM.16.M88.4 [R97+0x6400], R104 ;  /* 0x0064006861007844 */ /* 0x0003e20000000200 */
[----:B------:R-:W-:Y:S01]  /*9700*/  F2FP.BF16.F32.PACK_AB R108, R10, R3 ;  /* 0x000000030a6c723e */ /* 0x000fe200000010ff */
[C---:B------:R-:W-:Y:S01]  /*9710*/  FFMA R15, R41.reuse, R52, R15 ;  /* 0x00000034290f7223 */ /* 0x040fe2000000000f */
[C---:B------:R-:W-:Y:S01]  /*9720*/  FMUL R12, R38.reuse, R16 ;  /* 0x00000010260c7220 */ /* 0x040fe20000400000 */
[C---:B------:R-:W-:Y:S01]  /*9730*/  FMUL R13, R38.reuse, R17 ;  /* 0x00000011260d7220 */ /* 0x040fe20000400000 */
[----:B------:R-:W-:Y:S01]  /*9740*/  FMUL R14, R38, R18 ;  /* 0x00000012260e7220 */ /* 0x000fe20000400000 */
[----:B------:R-:W-:Y:S01]  /*9750*/  SHF.L.U32 R65, R72, 0x10, RZ ;  /* 0x0000001048417819 */ /* 0x000fe200000006ff */
[----:B------:R-:W-:Y:S01]  /*9760*/  FFMA R12, R41, R53, R12 ;  /* 0x00000035290c7223 */ /* 0x000fe2000000000c */
[----:B------:R-:W-:Y:S01]  /*9770*/  F2FP.BF16.F32.PACK_AB R109, R15, R11 ;  /* 0x0000000b0f6d723e */ /* 0x000fe200000010ff */
[C---:B------:R-:W-:Y:S01]  /*9780*/  FFMA R13, R41.reuse, R54, R13 ;  /* 0x00000036290d7223 */ /* 0x040fe2000000000d */
[----:B------:R-:W-:Y:S01]  /*9790*/  FFMA R14, R41, R55, R14 ;  /* 0x00000037290e7223 */ /* 0x000fe2000000000e */
[----:B------:R-:W-:Y:S01]  /*97a0*/  FMUL R19, R38, R19 ;  /* 0x0000001326137220 */ /* 0x000fe20000400000 */
[----:B------:R-:W-:Y:S01]  /*97b0*/  LOP3.LUT R66, R72, 0xffff0000, RZ, 0xc0, !PT ;  /* 0xffff000048427812 */ /* 0x000fe200078ec0ff */
[C---:B------:R-:W-:Y:S01]  /*97c0*/  FMUL R16, R38.reuse, R20 ;  /* 0x0000001426107220 */ /* 0x040fe20000400000 */
[----:B------:R-:W-:Y:S01]  /*97d0*/  F2FP.BF16.F32.PACK_AB R110, R13, R12 ;  /* 0x0000000c0d6e723e */ /* 0x000fe200000010ff */
[C---:B------:R-:W-:Y:S01]  /*97e0*/  FFMA R19, R41.reuse, R56, R19 ;  /* 0x0000003829137223 */ /* 0x040fe20000000013 */
[C---:B------:R-:W-:Y:S01]  /*97f0*/  FMUL R17, R38.reuse, R21 ;  /* 0x0000001526117220 */ /* 0x040fe20000400000 */
[----:B------:R-:W-:Y:S01]  /*9800*/  FFMA R16, R41, R57, R16 ;  /* 0x0000003929107223 */ /* 0x000fe20000000010 */
[----:B------:R-:W-:Y:S01]  /*9810*/  SHF.L.U32 R67, R73, 0x10, RZ ;  /* 0x0000001049437819 */ /* 0x000fe200000006ff */
[C---:B------:R-:W-:Y:S01]  /*9820*/  FMUL R18, R38.reuse, R22 ;  /* 0x0000001626127220 */ /* 0x040fe20000400000 */
[----:B------:R-:W-:Y:S01]  /*9830*/  F2FP.BF16.F32.PACK_AB R111, R19, R14 ;  /* 0x0000000e136f723e */ /* 0x000fe200000010ff */
[C---:B------:R-:W-:Y:S01]  /*9840*/  FFMA R17, R41.reuse, R58, R17 ;  /* 0x0000003a29117223 */ /* 0x040fe20000000011 */
[C---:B------:R-:W-:Y:S01]  /*9850*/  FMUL R23, R38.reuse, R23 ;  /* 0x0000001726177220 */ /* 0x040fe20000400000 */
        /* <DEDUP_REMOVED lines=12> */
[C---:B------:R-:W-:Y:S01]  /*9920*/  FMUL R27, R38.reuse, R27 ;  /* 0x0000001b261b7220 */ /* 0x040fe20000400000 */
[C---:B------:R-:W-:Y:S01]  /*9930*/  FMUL R24, R38.reuse, R28 ;  /* 0x0000001c26187220 */ /* 0x040fe20000400000 */
[C---:B------:R-:W-:Y:S01]  /*9940*/  FMUL R25, R38.reuse, R29 ;  /* 0x0000001d26197220 */ /* 0x040fe20000400000 */
[C---:B------:R-:W-:Y:S01]  /*9950*/  FFMA R22, R41.reuse, R63, R22 ;  /* 0x0000003f29167223 */ /* 0x040fe20000000016 */
[C---:B------:R-:W-:Y:S01]  /*9960*/  FMUL R26, R38.reuse, R30 ;  /* 0x0000001e261a7220 */ /* 0x040fe20000400000 */
[C---:B------:R-:W-:Y:S01]  /*9970*/  FFMA R27, R41.reuse, R64, R27 ;  /* 0x00000040291b7223 */ /* 0x040fe2000000001b */
[----:B------:R-:W-:Y:S01]  /*9980*/  FMUL R31, R38, R31 ;  /* 0x0000001f261f7220 */ /* 0x000fe20000400000 */
[C---:B------:R-:W-:Y:S01]  /*9990*/  FFMA R24, R41.reuse, R65, R24 ;  /* 0x0000004129187223 */ /* 0x040fe20000000018 */
[----:B------:R-:W-:Y:S01]  /*99a0*/  LOP3.LUT R70, R74, 0xffff0000, RZ, 0xc0, !PT ;  /* 0xffff00004a467812 */ /* 0x000fe200078ec0ff */
[C---:B------:R-:W-:Y:S01]  /*99b0*/  FMUL R28, R38.reuse, R32 ;  /* 0x00000020261c7220 */ /* 0x040fe20000400000 */
[----:B------:R-:W-:Y:S01]  /*99c0*/  FFMA R25, R41, R66, R25 ;  /* 0x0000004229197223 */ /* 0x000fe20000000019 */
[----:B------:R-:W-:Y:S01]  /*99d0*/  SHF.L.U32 R71, R75, 0x10, RZ ;  /* 0x000000104b477819 */ /* 0x000fe200000006ff */
[C---:B------:R-:W-:Y:S01]  /*99e0*/  FMUL R29, R38.reuse, R33 ;  /* 0x00000021261d7220 */ /* 0x040fe20000400000 */
[----:B------:R-:W-:Y:S01]  /*99f0*/  FFMA R26, R41, R67, R26 ;  /* 0x00000043291a7223 */ /* 0x000fe2000000001a */
[----:B------:R-:W-:Y:S01]  /*9a00*/  LOP3.LUT R72, R75, 0xffff0000, RZ, 0xc0, !PT ;  /* 0xffff00004b487812 */ /* 0x000fe200078ec0ff */
        /* <DEDUP_REMOVED lines=24> */
[----:B------:R-:W-:Y:S02]  /*9b90*/  UIADD3 UR9, UPT, UPT, UR49, 0xc0, URZ ;  /* 0x000000c031097890 */ /* 0x000fe4000fffe0ff */
[----:B------:R-:W-:Y:S01]  /*9ba0*/  UIADD3 UR8, UPT, UPT, UR44, 0x6400, URZ ;  /* 0x000064002c087890 */ /* 0x000fe2000fffe0ff */
[----:B------:R-:W-:Y:S01]  /*9bb0*/  UMOV UR10, UR50 ;  /* 0x00000032000a7c82 */ /* 0x000fe20008000000 */
[----:B------:R-:W-:Y:S01]  /*9bc0*/  UMOV UR11, UR36 ;  /* 0x00000024000b7c82 */ /* 0x000fe20008000000 */
[----:B--2---:R-:W-:Y:S04]  /*9bd0*/  UIADD3 UR4, UP0, UPT, UR6, 0x680, URZ ;  /* 0x0000068006047890 */ /* 0x004fe8000ff1e0ff */
[----:B------:R-:W-:Y:S09]  /*9be0*/  UIADD3.X UR5, UPT, UPT, URZ, UR7, URZ, UP0, !UPT ;  /* 0x00000007ff057290 */ /* 0x000ff200087fe4ff */
[----:B------:R2:W-:Y:S01]  /*9bf0*/  UTMASTG.3D [UR8], [UR4] ;  /* 0x00000008040073b5 */ /* 0x0005e20008010000 */
[----:B------:R0:W-:Y:S01]  /*9c00*/  UTMACMDFLUSH ;  /* 0x00000000000079b7 */ /* 0x0001e20000000000 */
[----:B--2---:R-:W-:Y:S04]  /*9c10*/  DEPBAR.LE SB0, 0x1 ;  /* 0x000080400000791a */ /* 0x004fe80000000000 */
.L_x_147:
[----:B------:R-:W-:Y:S05]  /*9c20*/  BSYNC.RECONVERGENT B0 ;  /* 0x0000000000007941 */ /* 0x000fea0003800200 */
.L_x_146:
[----:B------:R-:W-:Y:S01]  /*9c30*/  BAR.SYNC.DEFER_BLOCKING 0x1, 0x80 ;  /* 0x0042000000007b1d */ /* 0x000fe20000010000 */
[----:B------:R-:W-:Y:S01]  /*9c40*/  UISETP.NE.AND UP0, UPT, UR47, -0x4, UPT ;  /* 0xfffffffc2f00788c */ /* 0x000fe2000bf05270 */
[----:B------:R-:W-:Y:S08]  /*9c50*/  IADD3 R0, PT, PT, R36, 0x1, RZ ;  /* 0x0000000124007810 */ /* 0x000ff00007ffe0ff */
[----:B------:R-:W-:Y:S05]  /*9c60*/  BRA.U !UP0, `(.L_x_148) ;  /* 0x0000000108247547 */ /* 0x000fea000b800000 */
[----:B------:R-:W-:Y:S01]  /*9c70*/  ISETP.NE.AND P0, PT, R95, RZ, PT ;  /* 0x000000ff5f00720c */ /* 0x000fe20003f05270 */
[----:B------:R-:W-:Y:S01]  /*9c80*/  IMAD.U32 R2, RZ, RZ, UR46 ;  /* 0x0000002eff027e24 */ /* 0x000fe2000f8e00ff */
[----:B------:R-:W-:Y:S04]  /*9c90*/  UIADD3 UR4, UPT, UPT, UR46, 0x1, URZ ;  /* 0x000000012e047890 */ /* 0x000fe8000fffe0ff */
[----:B------:R-:W-:Y:S04]  /*9ca0*/  UISETP.NE.AND UP0, UPT, UR4, 0x4, UPT ;  /* 0x000000040400788c */ /* 0x000fe8000bf05270 */
[----:B------:R-:W-:Y:S03]  /*9cb0*/  USEL UR46, UR4, URZ, UP0 ;  /* 0x000000ff042e7287 */ /* 0x000fe60008000000 */
[----:B------:R-:W-:Y:S05]  /*9cc0*/  @P0 LEA R2, R2, UR44, 0x3 ;  /* 0x0000002c02020c11 */ /* 0x000fea000f8e18ff */
[----:B------:R-:W-:Y:S05]  /*9cd0*/  @P0 VIADD R2, R2, 0x150 ;  /* 0x0000015002020836 */ /* 0x000fea0000000000 */
[----:B------:R-:W-:Y:S04]  /*9ce0*/  @P0 PRMT R2, R101, 0x654, R2 ;  /* 0x0000065465020816 */ /* 0x000fe80000000002 */
[----:B------:R2:W-:Y:S03]  /*9cf0*/  @P0 SYNCS.ARRIVE.TRANS64.RED.A1T0 RZ, [R2+URZ], RZ ;  /* 0x000000ff02ff09a7 */ /* 0x0005e600081004ff */
.L_x_148:
[----:B------:R-:W-:Y:S01]  /*9d00*/  R2UR UR5, R83 ;  /* 0x00000000530572ca */ /* 0x000fe200000e0000 */
[----:B------:R-:W-:Y:S01]  /*9d10*/  UISETP.NE.AND UP0, UPT, UR61, URZ, UPT ;  /* 0x000000ff3d00728c */ /* 0x000fe2000bf05270 */
[----:B------:R-:W-:Y:S01]  /*9d20*/  R2UR UR4, R84 ;  /* 0x00000000540472ca */ /* 0x000fe200000e0000 */
[----:B------:R-:W-:Y:S01]  /*9d30*/  UIADD3 UR47, UPT, UPT, UR47, 0x4, URZ ;  /* 0x000000042f2f7890 */ /* 0x000fe2000fffe0ff */
[----:B------:R-:W-:Y:S01]  /*9d40*/  ISETP.NE.AND P0, PT, R88, 0x2, PT ;  /* 0x000000025800780c */ /* 0x000fe20003f05270 */
[----:B------:R-:W-:Y:S01]  /*9d50*/  UMOV UR36, UR60 ;  /* 0x0000003c00247c82 */ /* 0x000fe20008000000 */
[----:B------:R-:W-:Y:S02]  /*9d60*/  ISETP.NE.AND P1, PT, R0, 0x4, PT ;  /* 0x000000040000780c */ /* 0x000fe40003f25270 */
[----:B--2---:R-:W-:Y:S02]  /*9d70*/  SEL R2, RZ, 0x1, P0 ;  /* 0x00000001ff027807 */ /* 0x004fe40000000000 */
[----:B------:R-:W-:Y:S02]  /*9d80*/  SEL R3, RZ, 0x1, P1 ;  /* 0x00000001ff037807 */ /* 0x000fe40000800000 */
[----:B------:R-:W-:Y:S01]  /*9d90*/  LOP3.LUT R89, R89, R2, RZ, 0x3c, !PT ;  /* 0x0000000259597212 */ /* 0x000fe200078e3cff */
[----:B------:R-:W-:Y:S01]  /*9da0*/  UIADD3 UR31, UPT, UPT, UR37, UR5, URZ ;  /* 0x00000005251f7290 */ /* 0x000fe2000fffe0ff */
[----:B------:R-:W-:Y:S01]  /*9db0*/  LOP3.LUT R90, R90, R3, RZ, 0x3c, !PT ;  /* 0x000000035a5a7212 */ /* 0x000fe200078e3cff */
[----:B------:R-:W-:Y:S01]  /*9dc0*/  UIADD3 UR30, UPT, UPT, UR38, UR4, URZ ;  /* 0x00000004261e7290 */ /* 0x000fe2000fffe0ff */
[----:B------:R-:W-:Y:S02]  /*9dd0*/  SEL R88, R88, RZ, P0 ;  /* 0x000000ff58587207 */ /* 0x000fe40000000000 */
[----:B------:R-:W-:Y:S01]  /*9de0*/  SEL R36, R0, RZ, P1 ;  /* 0x000000ff00247207 */ /* 0x000fe20000800000 */
[----:B------:R-:W-:Y:S08]  /*9df0*/  BRA.U UP0, `(.L_x_149) ;  /* 0xffffffbd009c7547 */ /* 0x000ff0000b83ffff */
[----:B------:R-:W-:-:S13]  /*9e00*/  R2UR UR4, R85 ;  /* 0x00000000550472ca */ /* 0x000fda00000e0000 */
[----:B------:R-:W-:-:S09]  /*9e10*/  UISETP.NE.AND UP0, UPT, UR4, URZ, UPT ;  /* 0x000000ff0400728c */ /* 0x000fd2000bf05270 */
[----:B------:R-:W-:Y:S05]  /*9e20*/  BRA.U !UP0, `(.L_x_150) ;  /* 0x0000000108487547 */ /* 0x000fea000b800000 */
[----:B------:R-:W2:Y:S02]  /*9e30*/  LDCU.64 UR4, c[0x0][0x890] ;  /* 0x00011200ff0477ac */ /* 0x000ea40008000a00 */
[----:B--2---:R-:W-:-:S04]  /*9e40*/  UISETP.NE.U32.AND UP0, UPT, UR4, URZ, UPT ;  /* 0x000000ff0400728c */ /* 0x004fc8000bf05070 */
[----:B------:R-:W-:-:S09]  /*9e50*/  UISETP.NE.AND.EX UP0, UPT, UR5, URZ, UPT, UP0 ;  /* 0x000000ff0500728c */ /* 0x000fd2000bf05300 */
[----:B------:R-:W-:Y:S05]  /*9e60*/  BRA.U UP0, `(.L_x_151) ;  /* 0x00000001000c7547 */ /* 0x000fea000b800000 */
[----:B------:R-:W-:-:S13]  /*9e70*/  FSETP.NEU.AND P0, PT, R41, RZ, PT ;  /* 0x000000ff2900720b */ /* 0x000fda0003f0d000 */
[----:B------:R-:W-:Y:S05]  /*9e80*/  @!P0 EXIT ;  /* 0x000000000000894d */ /* 0x000fea0003800000 */
[----:B------:R-:W-:Y:S05]  /*9e90*/  BRA `(.L_x_150) ;  /* 0x00000000002c7947 */ /* 0x000fea0003800000 */
.L_x_151:
[----:B------:R-:W-:Y:S01]  /*9ea0*/  ISETP.NE.AND P0, PT, R87, RZ, PT ;  /* 0x000000ff5700720c */ /* 0x000fe20003f05270 */
[----:B------:R-:W-:-:S12]  /*9eb0*/  BSSY.RECONVERGENT B0, `(.L_x_150) ;  /* 0x0000009000007945 */ /* 0x000fd80003800200 */
[----:B------:R-:W-:Y:S05]  /*9ec0*/  @P0 BRA `(.L_x_152) ;  /* 0x0000000000140947 */ /* 0x000fea0003800000 */
[----:B------:R-:W2:Y:S02]  /*9ed0*/  LDCU.64 UR4, c[0x0][0x888] ;  /* 0x00011100ff0477ac */ /* 0x000ea40008000a00 */
[----:B--2---:R-:W-:-:S04]  /*9ee0*/  ISETP.NE.U32.AND P0, PT, RZ, UR4, PT ;  /* 0x00000004ff007c0c */ /* 0x004fc8000bf05070 */
[----:B------:R-:W-:-:S13]  /*9ef0*/  ISETP.NE.AND.EX P0, PT, RZ, UR5, PT, P0 ;  /* 0x00000005ff007c0c */ /* 0x000fda000bf05300 */
[----:B------:R-:W-:Y:S05]  /*9f00*/  @!P0 EXIT ;  /* 0x000000000000894d */ /* 0x000fea0003800000 */
[----:B------:R-:W-:Y:S05]  /*9f10*/  BRA `(.L_x_153) ;  /* 0x0000000000087947 */ /* 0x000fea0003800000 */
.L_x_152:
[----:B------:R-:W-:-:S13]  /*9f20*/  FSETP.NEU.AND P0, PT, R41, RZ, PT ;  /* 0x000000ff2900720b */ /* 0x000fda0003f0d000 */
[----:B------:R-:W-:Y:S05]  /*9f30*/  @!P0 EXIT ;  /* 0x000000000000894d */ /* 0x000fea0003800000 */
.L_x_153:
[----:B------:R-:W-:Y:S05]  /*9f40*/  BSYNC.RECONVERGENT B0 ;  /* 0x0000000000007941 */ /* 0x000fea0003800200 */
.L_x_150:
[----:B------:R-:W2:Y:S01]  /*9f50*/  S2UR UR5, SR_CgaCtaId ;  /* 0x00000000000579c3 */ /* 0x000ea20000008800 */
[----:B------:R-:W-:Y:S01]  /*9f60*/  ULEA UR4, UR46, UR44, 0x3 ;  /* 0x0000002c2e047291 */ /* 0x000fe2000f8e18ff */
[----:B------:R-:W-:-:S04]  /*9f70*/  DEPBAR.LE SB0, 0x0 ;  /* 0x000080000000791a */ /* 0x000fc80000000000 */
[----:B------:R-:W-:-:S04]  /*9f80*/  UIADD3 UR4, UPT, UPT, UR4, 0x150, URZ ;  /* 0x0000015004047890 */ /* 0x000fc8000fffe0ff */
[----:B--2---:R-:W-:-:S09]  /*9f90*/  UPRMT UR4, UR5, 0x654, UR4 ;  /* 0x0000065405047896 */ /* 0x004fd20008000004 */
[----:B------:R-:W-:Y:S01]  /*9fa0*/  SYNCS.ARRIVE.TRANS64.RED.A1T0 RZ, [UR4], RZ ;  /* 0x000000ffffff79a7 */ /* 0x000fe20008100404 */
[----:B------:R-:W-:Y:S05]  /*9fb0*/  EXIT ;  /* 0x000000000000794d */ /* 0x000fea0003800000 */
.L_x_25:
[----:B-1----:R1:W3:Y:S02]  /*9fc0*/  SYNCS.PHASECHK.TRANS64.TRYWAIT P0, [R0+URZ+0x1f0], R3 ;  /* 0x0001f003000075a7 */ /* 0x0022e400080011ff */
[----:B---3--:R-:W-:Y:S05]  /*9fd0*/  @!P0 NANOSLEEP.SYNCS 0x989680 ;  /* 0x009896800000895d */ /* 0x008fea0003900000 */
[----:B------:R-:W3:Y:S02]  /*9fe0*/  @!P0 SYNCS.PHASECHK.TRANS64 P0, [R0+URZ+0x1f0], R3 ;  /* 0x0001f003000085a7 */ /* 0x000ee400080010ff */
[----:B---3--:R-:W-:Y:S05]  /*9ff0*/  @!P0 BRA `(.L_x_25) ;  /* 0xfffffffc00f08947 */ /* 0x008fea000383ffff */
[----:B------:R-:W-:Y:S05]  /*a000*/  BRA `(.L_x_154) ;  /* 0xffffff7800b47947 */ /* 0x000fea000383ffff */
.L_x_28:
[----:B-1----:R-:W-:-:S07]  /*a010*/  MOV R0, UR33 ;  /* 0x0000002100007c02 */ /* 0x002fce0008000f00 */
.L_x_155:
[----:B-1----:R1:W3:Y:S02]  /*a020*/  SYNCS.PHASECHK.TRANS64.TRYWAIT P0, [R0+URZ+0x98], R3 ;  /* 0x00009803000075a7 */ /* 0x0022e400080011ff */
[----:B---3--:R-:W-:Y:S05]  /*a030*/  @!P0 NANOSLEEP.SYNCS 0x989680 ;  /* 0x009896800000895d */ /* 0x008fea0003900000 */
[----:B------:R-:W3:Y:S02]  /*a040*/  @!P0 SYNCS.PHASECHK.TRANS64 P0, [R0+URZ+0x98], R3 ;  /* 0x00009803000085a7 */ /* 0x000ee400080010ff */
[----:B---3--:R-:W-:Y:S05]  /*a050*/  @!P0 BRA `(.L_x_155) ;  /* 0xfffffffc00f08947 */ /* 0x008fea000383ffff */
[----:B------:R-:W-:Y:S05]  /*a060*/  BRA `(.L_x_27) ;  /* 0xffffff7800f47947 */ /* 0x000fea000383ffff */
.L_x_35:
[----:B-1----:R-:W-:-:S07]  /*a070*/  MOV R0, UR9 ;  /* 0x0000000900007c02 */ /* 0x002fce0008000f00 */
.L_x_156:
[----:B-1----:R1:W3:Y:S02]  /*a080*/  SYNCS.PHASECHK.TRANS64.TRYWAIT P0, [R0+URZ+0x98], R3 ;  /* 0x00009803000075a7 */ /* 0x0022e400080011ff */
[----:B---3--:R-:W-:Y:S05]  /*a090*/  @!P0 NANOSLEEP.SYNCS 0x989680 ;  /* 0x009896800000895d */ /* 0x008fea0003900000 */
[----:B------:R-:W3:Y:S02]  /*a0a0*/  @!P0 SYNCS.PHASECHK.TRANS64 P0, [R0+URZ+0x98], R3 ;  /* 0x00009803000085a7 */ /* 0x000ee400080010ff */
[----:B---3--:R-:W-:Y:S05]  /*a0b0*/  @!P0 BRA `(.L_x_156) ;  /* 0xfffffffc00f08947 */ /* 0x008fea000383ffff */
[----:B------:R-:W-:Y:S05]  /*a0c0*/  BRA `(.L_x_34) ;  /* 0xffffff7c00b47947 */ /* 0x000fea000383ffff */
.L_x_40:
[----:B-1----:R1:W3:Y:S02]  /*a0d0*/  SYNCS.PHASECHK.TRANS64.TRYWAIT P0, [R3+URZ+0x180], R0 ;  /* 0x00018000030075a7 */ /* 0x0022e400080011ff */
[----:B---3--:R-:W-:Y:S05]  /*a0e0*/  @!P0 NANOSLEEP.SYNCS 0x989680 ;  /* 0x009896800000895d */ /* 0x008fea0003900000 */
[----:B------:R-:W3:Y:S02]  /*a0f0*/  @!P0 SYNCS.PHASECHK.TRANS64 P0, [R3+URZ+0x180], R0 ;  /* 0x00018000030085a7 */ /* 0x000ee400080010ff */
[----:B---3--:R-:W-:Y:S05]  /*a100*/  @!P0 BRA `(.L_x_40) ;  /* 0xfffffffc00f08947 */ /* 0x008fea000383ffff */
[----:B------:R-:W-:Y:S05]  /*a110*/  BRA `(.L_x_157) ;  /* 0xffffff8000547947 */ /* 0x000fea000383ffff */
.L_x_44:
[----:B-1----:R-:W-:-:S07]  /*a120*/  MOV R0, UR4 ;  /* 0x0000000400007c02 */ /* 0x002fce0008000f00 */
.L_x_158:
[----:B-1----:R1:W3:Y:S02]  /*a130*/  SYNCS.PHASECHK.TRANS64.TRYWAIT P0, [R0+URZ], R3 ;  /* 0x00000003000075a7 */ /* 0x0022e400080011ff */
[----:B---3--:R-:W-:Y:S05]  /*a140*/  @!P0 NANOSLEEP.SYNCS 0x989680 ;  /* 0x009896800000895d */ /* 0x008fea0003900000 */
[----:B------:R-:W3:Y:S02]  /*a150*/  @!P0 SYNCS.PHASECHK.TRANS64 P0, [R0+URZ], R3 ;  /* 0x00000003000085a7 */ /* 0x000ee400080010ff */
[----:B---3--:R-:W-:Y:S05]  /*a160*/  @!P0 BRA `(.L_x_158) ;  /* 0xfffffffc00f08947 */ /* 0x008fea000383ffff */
[----:B------:R-:W-:Y:S05]  /*a170*/  BRA `(.L_x_159) ;  /* 0xffffff8800007947 */ /* 0x000fea000383ffff */
.L_x_45:
[----:B------:R-:W-:-:S07]  /*a180*/  MOV R0, UR5 ;  /* 0x0000000500007c02 */ /* 0x000fce0008000f00 */
.L_x_160:
[----:B-1----:R1:W3:Y:S02]  /*a190*/  SYNCS.PHASECHK.TRANS64.TRYWAIT P0, [R0+URZ], R3 ;  /* 0x00000003000075a7 */ /* 0x0022e400080011ff */
[----:B---3--:R-:W-:Y:S05]  /*a1a0*/  @!P0 NANOSLEEP.SYNCS 0x989680 ;  /* 0x009896800000895d */ /* 0x008fea0003900000 */
[----:B------:R-:W3:Y:S02]  /*a1b0*/  @!P0 SYNCS.PHASECHK.TRANS64 P0, [R0+URZ], R3 ;  /* 0x00000003000085a7 */ /* 0x000ee400080010ff */
[----:B---3--:R-:W-:Y:S05]  /*a1c0*/  @!P0 BRA `(.L_x_160) ;  /* 0xfffffffc00f08947 */ /* 0x008fea000383ffff */
[----:B------:R-:W-:Y:S05]  /*a1d0*/  BRA `(.L_x_161) ;  /* 0xffffff88000c7947 */ /* 0x000fea000383ffff */
.L_x_46:
[----:B------:R-:W-:-:S07]  /*a1e0*/  MOV R0, UR5 ;  /* 0x0000000500007c02 */ /* 0x000fce0008000f00 */
.L_x_162:
[----:B-1----:R1:W3:Y:S02]  /*a1f0*/  SYNCS.PHASECHK.TRANS64.TRYWAIT P0, [R0+URZ], R3 ;  /* 0x00000003000075a7 */ /* 0x0022e400080011ff */
[----:B---3--:R-:W-:Y:S05]  /*a200*/  @!P0 NANOSLEEP.SYNCS 0x989680 ;  /* 0x009896800000895d */ /* 0x008fea0003900000 */
[----:B------:R-:W3:Y:S02]  /*a210*/  @!P0 SYNCS.PHASECHK.TRANS64 P0, [R0+URZ], R3 ;  /* 0x00000003000085a7 */ /* 0x000ee400080010ff */
[----:B---3--:R-:W-:Y:S05]  /*a220*/  @!P0 BRA `(.L_x_162) ;  /* 0xfffffffc00f08947 */ /* 0x008fea000383ffff */
[----:B------:R-:W-:Y:S05]  /*a230*/  BRA `(.L_x_163) ;  /* 0xffffff8800187947 */ /* 0x000fea000383ffff */
.L_x_47:
[----:B------:R-:W-:-:S07]  /*a240*/  MOV R0, UR5 ;  /* 0x0000000500007c02 */ /* 0x000fce0008000f00 */
.L_x_164:
[----:B-1----:R1:W3:Y:S02]  /*a250*/  SYNCS.PHASECHK.TRANS64.TRYWAIT P0, [R0+URZ], R3 ;  /* 0x00000003000075a7 */ /* 0x0022e400080011ff */
[----:B---3--:R-:W-:Y:S05]  /*a260*/  @!P0 NANOSLEEP.SYNCS 0x989680 ;  /* 0x009896800000895d */ /* 0x008fea0003900000 */
[----:B------:R-:W3:Y:S02]  /*a270*/  @!P0 SYNCS.PHASECHK.TRANS64 P0, [R0+URZ], R3 ;  /* 0x00000003000085a7 */ /* 0x000ee400080010ff */
[----:B---3--:R-:W-:Y:S05]  /*a280*/  @!P0 BRA `(.L_x_164) ;  /* 0xfffffffc00f08947 */ /* 0x008fea000383ffff */
[----:B------:R-:W-:Y:S05]  /*a290*/  BRA `(.L_x_165) ;  /* 0xffffff8800247947 */ /* 0x000fea000383ffff */
.L_x_48:
[----:B------:R-:W-:-:S07]  /*a2a0*/  MOV R0, UR5 ;  /* 0x0000000500007c02 */ /* 0x000fce0008000f00 */
.L_x_166:
[----:B-1----:R1:W3:Y:S02]  /*a2b0*/  SYNCS.PHASECHK.TRANS64.TRYWAIT P0, [R0+URZ], R3 ;  /* 0x00000003000075a7 */ /* 0x0022e400080011ff */
[----:B---3--:R-:W-:Y:S05]  /*a2c0*/  @!P0 NANOSLEEP.SYNCS 0x989680 ;  /* 0x009896800000895d */ /* 0x008fea0003900000 */
[----:B------:R-:W3:Y:S02]  /*a2d0*/  @!P0 SYNCS.PHASECHK.TRANS64 P0, [R0+URZ], R3 ;  /* 0x00000003000085a7 */ /* 0x000ee400080010ff */
[----:B---3--:R-:W-:Y:S05]  /*a2e0*/  @!P0 BRA `(.L_x_166) ;  /* 0xfffffffc00f08947 */ /* 0x008fea000383ffff */
[----:B------:R-:W-:Y:S05]  /*a2f0*/  BRA `(.L_x_167) ;  /* 0xffffff8800307947 */ /* 0x000fea000383ffff */
.L_x_49:
[----:B------:R-:W-:-:S07]  /*a300*/  MOV R0, UR5 ;  /* 0x0000000500007c02 */ /* 0x000fce0008000f00 */
.L_x_168:
[----:B-1----:R1:W3:Y:S02]  /*a310*/  SYNCS.PHASECHK.TRANS64.TRYWAIT P0, [R0+URZ], R3 ;  /* 0x00000003000075a7 */ /* 0x0022e400080011ff */
[----:B---3--:R-:W-:Y:S05]  /*a320*/  @!P0 NANOSLEEP.SYNCS 0x989680 ;  /* 0x009896800000895d */ /* 0x008fea0003900000 */
[----:B------:R-:W3:Y:S02]  /*a330*/  @!P0 SYNCS.PHASECHK.TRANS64 P0, [R0+URZ], R3 ;  /* 0x00000003000085a7 */ /* 0x000ee400080010ff */
[----:B---3--:R-:W-:Y:S05]  /*a340*/  @!P0 BRA `(.L_x_168) ;  /* 0xfffffffc00f08947 */ /* 0x008fea000383ffff */
[----:B------:R-:W-:Y:S05]  /*a350*/  BRA `(.L_x_169) ;  /* 0xffffff88003c7947 */ /* 0x000fea000383ffff */
.L_x_50:
[----:B------:R-:W-:-:S07]  /*a360*/  MOV R0, UR5 ;  /* 0x0000000500007c02 */ /* 0x000fce0008000f00 */
.L_x_170:
[----:B-1----:R1:W3:Y:S02]  /*a370*/  SYNCS.PHASECHK.TRANS64.TRYWAIT P0, [R0+URZ], R3 ;  /* 0x00000003000075a7 */ /* 0x0022e400080011ff */
[----:B---3--:R-:W-:Y:S05]  /*a380*/  @!P0 NANOSLEEP.SYNCS 0x989680 ;  /* 0x009896800000895d */ /* 0x008fea0003900000 */
[----:B------:R-:W3:Y:S02]  /*a390*/  @!P0 SYNCS.PHASECHK.TRANS64 P0, [R0+URZ], R3 ;  /* 0x00000003000085a7 */ /* 0x000ee400080010ff */
[----:B---3--:R-:W-:Y:S05]  /*a3a0*/  @!P0 BRA `(.L_x_170) ;  /* 0xfffffffc00f08947 */ /* 0x008fea000383ffff */
[----:B------:R-:W-:Y:S05]  /*a3b0*/  BRA `(.L_x_171) ;  /* 0xffffff8800487947 */ /* 0x000fea000383ffff */
.L_x_51:
[----:B------:R-:W-:-:S07]  /*a3c0*/  MOV R0, UR5 ;  /* 0x0000000500007c02 */ /* 0x000fce0008000f00 */
.L_x_172:
[----:B-1----:R1:W3:Y:S02]  /*a3d0*/  SYNCS.PHASECHK.TRANS64.TRYWAIT P0, [R0+URZ], R3 ;  /* 0x00000003000075a7 */ /* 0x0022e400080011ff */
[----:B---3--:R-:W-:Y:S05]  /*a3e0*/  @!P0 NANOSLEEP.SYNCS 0x989680 ;  /* 0x009896800000895d */ /* 0x008fea0003900000 */
[----:B------:R-:W3:Y:S02]  /*a3f0*/  @!P0 SYNCS.PHASECHK.TRANS64 P0, [R0+URZ], R3 ;  /* 0x00000003000085a7 */ /* 0x000ee400080010ff */
[----:B---3--:R-:W-:Y:S05]  /*a400*/  @!P0 BRA `(.L_x_172) ;  /* 0xfffffffc00f08947 */ /* 0x008fea000383ffff */
[----:B------:R-:W-:Y:S05]  /*a410*/  BRA `(.L_x_173) ;  /* 0xffffff8800547947 */ /* 0x000fea000383ffff */
.L_x_52:
[----:B------:R-:W-:-:S07]  /*a420*/  MOV R0, UR5 ;  /* 0x0000000500007c02 */ /* 0x000fce0008000f00 */
.L_x_174:
[----:B-1----:R1:W3:Y:S02]  /*a430*/  SYNCS.PHASECHK.TRANS64.TRYWAIT P0, [R0+URZ], R3 ;  /* 0x00000003000075a7 */ /* 0x0022e400080011ff */
[----:B---3--:R-:W-:Y:S05]  /*a440*/  @!P0 NANOSLEEP.SYNCS 0x989680 ;  /* 0x009896800000895d */ /* 0x008fea0003900000 */
[----:B------:R-:W3:Y:S02]  /*a450*/  @!P0 SYNCS.PHASECHK.TRANS64 P0, [R0+URZ], R3 ;  /* 0x00000003000085a7 */ /* 0x000ee400080010ff */
[----:B---3--:R-:W-:Y:S05]  /*a460*/  @!P0 BRA `(.L_x_174) ;  /* 0xfffffffc00f08947 */ /* 0x008fea000383ffff */
[----:B------:R-:W-:Y:S05]  /*a470*/  BRA `(.L_x_175) ;  /* 0xffffff8800607947 */ /* 0x000fea000383ffff */
.L_x_53:
[----:B------:R-:W-:-:S07]  /*a480*/  MOV R0, UR5 ;  /* 0x0000000500007c02 */ /* 0x000fce0008000f00 */
.L_x_176:
[----:B-1----:R1:W3:Y:S02]  /*a490*/  SYNCS.PHASECHK.TRANS64.TRYWAIT P0, [R0+URZ], R3 ;  /* 0x00000003000075a7 */ /* 0x0022e400080011ff */
[----:B---3--:R-:W-:Y:S05]  /*a4a0*/  @!P0 NANOSLEEP.SYNCS 0x989680 ;  /* 0x009896800000895d */ /* 0x008fea0003900000 */
[----:B------:R-:W3:Y:S02]  /*a4b0*/  @!P0 SYNCS.PHASECHK.TRANS64 P0, [R0+URZ], R3 ;  /* 0x00000003000085a7 */ /* 0x000ee400080010ff */
[----:B---3--:R-:W-:Y:S05]  /*a4c0*/  @!P0 BRA `(.L_x_176) ;  /* 0xfffffffc00f08947 */ /* 0x008fea000383ffff */
[----:B------:R-:W-:Y:S05]  /*a4d0*/  BRA `(.L_x_177) ;  /* 0xffffff88006c7947 */ /* 0x000fea000383ffff */
.L_x_54:
[----:B------:R-:W-:-:S07]  /*a4e0*/  MOV R0, UR5 ;  /* 0x0000000500007c02 */ /* 0x000fce0008000f00 */
.L_x_178:
[----:B-1----:R1:W3:Y:S02]  /*a4f0*/  SYNCS.PHASECHK.TRANS64.TRYWAIT P0, [R0+URZ], R3 ;  /* 0x00000003000075a7 */ /* 0x0022e400080011ff */
[----:B---3--:R-:W-:Y:S05]  /*a500*/  @!P0 NANOSLEEP.SYNCS 0x989680 ;  /* 0x009896800000895d */ /* 0x008fea0003900000 */
[----:B------:R-:W3:Y:S02]  /*a510*/  @!P0 SYNCS.PHASECHK.TRANS64 P0, [R0+URZ], R3 ;  /* 0x00000003000085a7 */ /* 0x000ee400080010ff */
[----:B---3--:R-:W-:Y:S05]  /*a520*/  @!P0 BRA `(.L_x_178) ;  /* 0xfffffffc00f08947 */ /* 0x008fea000383ffff */
[----:B------:R-:W-:Y:S05]  /*a530*/  BRA `(.L_x_179) ;  /* 0xffffff8800787947 */ /* 0x000fea000383ffff */
.L_x_55:
[----:B------:R-:W-:-:S07]  /*a540*/  MOV R0, UR5 ;  /* 0x0000000500007c02 */ /* 0x000fce0008000f00 */
.L_x_180:
[----:B-1----:R1:W3:Y:S02]  /*a550*/  SYNCS.PHASECHK.TRANS64.TRYWAIT P0, [R0+URZ], R3 ;  /* 0x00000003000075a7 */ /* 0x0022e400080011ff */
[----:B---3--:R-:W-:Y:S05]  /*a560*/  @!P0 NANOSLEEP.SYNCS 0x989680 ;  /* 0x009896800000895d */ /* 0x008fea0003900000 */
[----:B------:R-:W3:Y:S02]  /*a570*/  @!P0 SYNCS.PHASECHK.TRANS64 P0, [R0+URZ], R3 ;  /* 0x00000003000085a7 */ /* 0x000ee400080010ff */
[----:B---3--:R-:W-:Y:S05]  /*a580*/  @!P0 BRA `(.L_x_180) ;  /* 0xfffffffc00f08947 */ /* 0x008fea000383ffff */
[----:B------:R-:W-:Y:S05]  /*a590*/  BRA `(.L_x_181) ;  /* 0xffffff8800847947 */ /* 0x000fea000383ffff */
.L_x_56:
[----:B------:R-:W-:-:S07]  /*a5a0*/  MOV R0, UR5 ;  /* 0x0000000500007c02 */ /* 0x000fce0008000f00 */
.L_x_182:
[----:B-1----:R1:W3:Y:S02]  /*a5b0*/  SYNCS.PHASECHK.TRANS64.TRYWAIT P0, [R0+URZ], R3 ;  /* 0x00000003000075a7 */ /* 0x0022e400080011ff */
[----:B---3--:R-:W-:Y:S05]  /*a5c0*/  @!P0 NANOSLEEP.SYNCS 0x989680 ;  /* 0x009896800000895d */ /* 0x008fea0003900000 */
[----:B------:R-:W3:Y:S02]  /*a5d0*/  @!P0 SYNCS.PHASECHK.TRANS64 P0, [R0+URZ], R3 ;  /* 0x00000003000085a7 */ /* 0x000ee400080010ff */
[----:B---3--:R-:W-:Y:S05]  /*a5e0*/  @!P0 BRA `(.L_x_182) ;  /* 0xfffffffc00f08947 */ /* 0x008fea000383ffff */
[----:B------:R-:W-:Y:S05]  /*a5f0*/  BRA `(.L_x_183) ;  /* 0xffffff8800907947 */ /* 0x000fea000383ffff */
.L_x_57:
[----:B------:R-:W-:-:S07]  /*a600*/  MOV R0, UR5 ;  /* 0x0000000500007c02 */ /* 0x000fce0008000f00 */
.L_x_184:
[----:B-1----:R1:W3:Y:S02]  /*a610*/  SYNCS.PHASECHK.TRANS64.TRYWAIT P0, [R0+URZ], R3 ;  /* 0x00000003000075a7 */ /* 0x0022e400080011ff */
[----:B---3--:R-:W-:Y:S05]  /*a620*/  @!P0 NANOSLEEP.SYNCS 0x989680 ;  /* 0x009896800000895d */ /* 0x008fea0003900000 */
[----:B------:R-:W3:Y:S02]  /*a630*/  @!P0 SYNCS.PHASECHK.TRANS64 P0, [R0+URZ], R3 ;  /* 0x00000003000085a7 */ /* 0x000ee400080010ff */
[----:B---3--:R-:W-:Y:S05]  /*a640*/  @!P0 BRA `(.L_x_184) ;  /* 0xfffffffc00f08947 */ /* 0x008fea000383ffff */
[----:B------:R-:W-:Y:S05]  /*a650*/  BRA `(.L_x_185) ;  /* 0xffffff88009c7947 */ /* 0x000fea000383ffff */
.L_x_58:
[----:B------:R-:W-:-:S07]  /*a660*/  MOV R0, UR5 ;  /* 0x0000000500007c02 */ /* 0x000fce0008000f00 */
.L_x_186:
[----:B-1----:R1:W3:Y:S02]  /*a670*/  SYNCS.PHASECHK.TRANS64.TRYWAIT P0, [R0+URZ], R3 ;  /* 0x00000003000075a7 */ /* 0x0022e400080011ff */
[----:B---3--:R-:W-:Y:S05]  /*a680*/  @!P0 NANOSLEEP.SYNCS 0x989680 ;  /* 0x009896800000895d */ /* 0x008fea0003900000 */
[----:B------:R-:W3:Y:S02]  /*a690*/  @!P0 SYNCS.PHASECHK.TRANS64 P0, [R0+URZ], R3 ;  /* 0x00000003000085a7 */ /* 0x000ee400080010ff */
[----:B---3--:R-:W-:Y:S05]  /*a6a0*/  @!P0 BRA `(.L_x_186) ;  /* 0xfffffffc00f08947 */ /* 0x008fea000383ffff */
[----:B------:R-:W-:Y:S05]  /*a6b0*/  BRA `(.L_x_187) ;  /* 0xffffff8800a87947 */ /* 0x000fea000383ffff */
.L_x_59:
[----:B------:R-:W-:-:S07]  /*a6c0*/  MOV R0, UR5 ;  /* 0x0000000500007c02 */ /* 0x000fce0008000f00 */
.L_x_188:
[----:B-1----:R1:W3:Y:S02]  /*a6d0*/  SYNCS.PHASECHK.TRANS64.TRYWAIT P0, [R0+URZ], R3 ;  /* 0x00000003000075a7 */ /* 0x0022e400080011ff */
[----:B---3--:R-:W-:Y:S05]  /*a6e0*/  @!P0 NANOSLEEP.SYNCS 0x989680 ;  /* 0x009896800000895d */ /* 0x008fea0003900000 */
[----:B------:R-:W3:Y:S02]  /*a6f0*/  @!P0 SYNCS.PHASECHK.TRANS64 P0, [R0+URZ], R3 ;  /* 0x00000003000085a7 */ /* 0x000ee400080010ff */
[----:B---3--:R-:W-:Y:S05]  /*a700*/  @!P0 BRA `(.L_x_188) ;  /* 0xfffffffc00f08947 */ /* 0x008fea000383ffff */
[----:B------:R-:W-:Y:S05]  /*a710*/  BRA `(.L_x_189) ;  /* 0xffffff8800b47947 */ /* 0x000fea000383ffff */
.L_x_60:
[----:B------:R-:W-:-:S07]  /*a720*/  MOV R0, UR5 ;  /* 0x0000000500007c02 */ /* 0x000fce0008000f00 */
.L_x_190:
[----:B-1----:R1:W3:Y:S02]  /*a730*/  SYNCS.PHASECHK.TRANS64.TRYWAIT P0, [R0+URZ], R3 ;  /* 0x00000003000075a7 */ /* 0x0022e400080011ff */
[----:B---3--:R-:W-:Y:S05]  /*a740*/  @!P0 NANOSLEEP.SYNCS 0x989680 ;  /* 0x009896800000895d */ /* 0x008fea0003900000 */
[----:B------:R-:W3:Y:S02]  /*a750*/  @!P0 SYNCS.PHASECHK.TRANS64 P0, [R0+URZ], R3 ;  /* 0x00000003000085a7 */ /* 0x000ee400080010ff */
[----:B---3--:R-:W-:Y:S05]  /*a760*/  @!P0 BRA `(.L_x_190) ;  /* 0xfffffffc00f08947 */ /* 0x008fea000383ffff */
[----:B------:R-:W-:Y:S05]  /*a770*/  BRA `(.L_x_191) ;  /* 0xffffff8800c07947 */ /* 0x000fea000383ffff */
.L_x_61:
[----:B------:R-:W-:-:S07]  /*a780*/  MOV R0, UR5 ;  /* 0x0000000500007c02 */ /* 0x000fce0008000f00 */
.L_x_192:
[----:B-1----:R1:W3:Y:S02]  /*a790*/  SYNCS.PHASECHK.TRANS64.TRYWAIT P0, [R0+URZ], R3 ;  /* 0x00000003000075a7 */ /* 0x0022e400080011ff */
[----:B---3--:R-:W-:Y:S05]  /*a7a0*/  @!P0 NANOSLEEP.SYNCS 0x989680 ;  /* 0x009896800000895d */ /* 0x008fea0003900000 */
[----:B------:R-:W3:Y:S02]  /*a7b0*/  @!P0 SYNCS.PHASECHK.TRANS64 P0, [R0+URZ], R3 ;  /* 0x00000003000085a7 */ /* 0x000ee400080010ff */
[----:B---3--:R-:W-:Y:S05]  /*a7c0*/  @!P0 BRA `(.L_x_192) ;  /* 0xfffffffc00f08947 */ /* 0x008fea000383ffff */
[----:B------:R-:W-:Y:S05]  /*a7d0*/  BRA `(.L_x_193) ;  /* 0xffffff8800cc7947 */ /* 0x000fea000383ffff */
.L_x_64:
[----:B--2---:R2:W3:Y:S02]  /*a7e0*/  SYNCS.PHASECHK.TRANS64.TRYWAIT P0, [R2+URZ+0x1e0], R5 ;  /* 0x0001e005020075a7 */ /* 0x0044e400080011ff */
[----:B---3--:R-:W-:Y:S05]  /*a7f0*/  @!P0 NANOSLEEP.SYNCS 0x989680 ;  /* 0x009896800000895d */ /* 0x008fea0003900000 */
[----:B------:R-:W3:Y:S02]  /*a800*/  @!P0 SYNCS.PHASECHK.TRANS64 P0, [R2+URZ+0x1e0], R5 ;  /* 0x0001e005020085a7 */ /* 0x000ee400080010ff */
[----:B---3--:R-:W-:Y:S05]  /*a810*/  @!P0 BRA `(.L_x_64) ;  /* 0xfffffffc00f08947 */ /* 0x008fea000383ffff */
[----:B------:R-:W-:Y:S05]  /*a820*/  BRA `(.L_x_194) ;  /* 0xffffff8c00307947 */ /* 0x000fea000383ffff */
.L_x_65:
[----:B------:R-:W-:-:S07]  /*a830*/  MOV R2, UR4 ;  /* 0x0000000400027c02 */ /* 0x000fce0008000f00 */
.L_x_195:
[----:B--2---:R2:W3:Y:S02]  /*a840*/  SYNCS.PHASECHK.TRANS64.TRYWAIT P0, [R2+URZ+0x190], R5 ;  /* 0x00019005020075a7 */ /* 0x0044e400080011ff */
[----:B---3--:R-:W-:Y:S05]  /*a850*/  @!P0 NANOSLEEP.SYNCS 0x989680 ;  /* 0x009896800000895d */ /* 0x008fea0003900000 */
[----:B------:R-:W3:Y:S02]  /*a860*/  @!P0 SYNCS.PHASECHK.TRANS64 P0, [R2+URZ+0x190], R5 ;  /* 0x00019005020085a7 */ /* 0x000ee400080010ff */
[----:B---3--:R-:W-:Y:S05]  /*a870*/  @!P0 BRA `(.L_x_195) ;  /* 0xfffffffc00f08947 */ /* 0x008fea000383ffff */
[----:B------:R-:W-:Y:S05]  /*a880*/  BRA `(.L_x_196) ;  /* 0xffffff8c00407947 */ /* 0x000fea000383ffff */
.L_x_66:
[----:B--2---:R2:W3:Y:S02]  /*a890*/  SYNCS.PHASECHK.TRANS64.TRYWAIT P1, [R2+URZ+0x180], R5 ;  /* 0x00018005020075a7 */ /* 0x0044e400080211ff */
[----:B---3--:R-:W-:Y:S05]  /*a8a0*/  @!P1 NANOSLEEP.SYNCS 0x989680 ;  /* 0x009896800000995d */ /* 0x008fea0003900000 */
[----:B------:R-:W3:Y:S02]  /*a8b0*/  @!P1 SYNCS.PHASECHK.TRANS64 P1, [R2+URZ+0x180], R5 ;  /* 0x00018005020095a7 */ /* 0x000ee400080210ff */
[----:B---3--:R-:W-:Y:S05]  /*a8c0*/  @!P1 BRA `(.L_x_66) ;  /* 0xfffffffc00f09947 */ /* 0x008fea000383ffff */
[----:B------:R-:W-:Y:S05]  /*a8d0*/  BRA `(.L_x_197) ;  /* 0xffffff8c00707947 */ /* 0x000fea000383ffff */
.L_x_69:
[----:B------:R-:W-:-:S07]  /*a8e0*/  MOV R0, UR4 ;  /* 0x0000000400007c02 */ /* 0x000fce0008000f00 */
.L_x_198:
[----:B--2---:R2:W3:Y:S02]  /*a8f0*/  SYNCS.PHASECHK.TRANS64.TRYWAIT P0, [R0+URZ+0x190], R3 ;  /* 0x00019003000075a7 */ /* 0x0044e400080011ff */
[----:B---3--:R-:W-:Y:S05]  /*a900*/  @!P0 NANOSLEEP.SYNCS 0x989680 ;  /* 0x009896800000895d */ /* 0x008fea0003900000 */
[----:B------:R-:W3:Y:S02]  /*a910*/  @!P0 SYNCS.PHASECHK.TRANS64 P0, [R0+URZ+0x190], R3 ;  /* 0x00019003000085a7 */ /* 0x000ee400080010ff */
[----:B---3--:R-:W-:Y:S05]  /*a920*/  @!P0 BRA `(.L_x_198) ;  /* 0xfffffffc00f08947 */ /* 0x008fea000383ffff */
[----:B------:R-:W-:Y:S05]  /*a930*/  BRA `(.L_x_68) ;  /* 0xffffff8c00c47947 */ /* 0x000fea000383ffff */
.L_x_76:
[----:B-1----:R1:W2:Y:S02]  /*a940*/  SYNCS.PHASECHK.TRANS64.TRYWAIT P1, [R0+URZ+0x180], R5 ;  /* 0x00018005000075a7 */ /* 0x0022a400080211ff */
[----:B--2---:R-:W-:Y:S05]  /*a950*/  @!P1 NANOSLEEP.SYNCS 0x989680 ;  /* 0x009896800000995d */ /* 0x004fea0003900000 */
[----:B------:R-:W2:Y:S02]  /*a960*/  @!P1 SYNCS.PHASECHK.TRANS64 P1, [R0+URZ+0x180], R5 ;  /* 0x00018005000095a7 */ /* 0x000ea400080210ff */
[----:B--2---:R-:W-:Y:S05]  /*a970*/  @!P1 BRA `(.L_x_76) ;  /* 0xfffffffc00f09947 */ /* 0x004fea000383ffff */
[----:B------:R-:W-:Y:S05]  /*a980*/  BRA `(.L_x_199) ;  /* 0xffffff9400247947 */ /* 0x000fea000383ffff */
.L_x_77:
[----:B------:R-:W-:-:S07]  /*a990*/  MOV R3, UR19 ;  /* 0x0000001300037c02 */ /* 0x000fce0008000f00 */
.L_x_200:
[----:B-1----:R1:W2:Y:S02]  /*a9a0*/  SYNCS.PHASECHK.TRANS64.TRYWAIT P0, [R3+URZ+0x1c0], R0 ;  /* 0x0001c000030075a7 */ /* 0x0022a400080011ff */
[----:B--2---:R-:W-:Y:S05]  /*a9b0*/  @!P0 NANOSLEEP.SYNCS 0x989680 ;  /* 0x009896800000895d */ /* 0x004fea0003900000 */
[----:B------:R-:W2:Y:S02]  /*a9c0*/  @!P0 SYNCS.PHASECHK.TRANS64 P0, [R3+URZ+0x1c0], R0 ;  /* 0x0001c000030085a7 */ /* 0x000ea400080010ff */
[----:B--2---:R-:W-:Y:S05]  /*a9d0*/  @!P0 BRA `(.L_x_200) ;  /* 0xfffffffc00f08947 */ /* 0x004fea000383ffff */
[----:B------:R-:W-:Y:S05]  /*a9e0*/  BRA `(.L_x_201) ;  /* 0xffffff9400587947 */ /* 0x000fea000383ffff */
.L_x_80:
[----:B------:R-:W-:Y:S07]  /*a9f0*/  MOV R0, UR6 ;  /* 0x0000000600007c02 */ /* 0x000fee0008000f00 */
.L_x_202:
[----:B-1----:R1:W2:Y:S02]  /*aa00*/  SYNCS.PHASECHK.TRANS64.TRYWAIT P0, [R0+URZ], R3 ;  /* 0x00000003000075a7 */ /* 0x0022a400080011ff */
[----:B--2---:R-:W-:Y:S05]  /*aa10*/  @!P0 NANOSLEEP.SYNCS 0x989680 ;  /* 0x009896800000895d */ /* 0x004fea0003900000 */
[----:B------:R-:W2:Y:S02]  /*aa20*/  @!P0 SYNCS.PHASECHK.TRANS64 P0, [R0+URZ], R3 ;  /* 0x00000003000085a7 */ /* 0x000ea400080010ff */
[----:B--2---:R-:W-:Y:S05]  /*aa30*/  @!P0 BRA `(.L_x_202) ;  /* 0xfffffffc00f08947 */ /* 0x004fea000383ffff */
[----:B------:R-:W-:Y:S05]  /*aa40*/  BRA `(.L_x_79) ;  /* 0xffffff9400907947 */ /* 0x000fea000383ffff */
.L_x_83:
[----:B------:R-:W-:-:S07]  /*aa50*/  MOV R0, UR4 ;  /* 0x0000000400007c02 */ /* 0x000fce0008000f00 */
.L_x_203:
[----:B--2---:R2:W4:Y:S02]  /*aa60*/  SYNCS.PHASECHK.TRANS64.TRYWAIT P0, [R0+URZ], R3 ;  /* 0x00000003000075a7 */ /* 0x00452400080011ff */
[----:B----4-:R-:W-:Y:S05]  /*aa70*/  @!P0 NANOSLEEP.SYNCS 0x989680 ;  /* 0x009896800000895d */ /* 0x010fea0003900000 */
[----:B------:R-:W4:Y:S02]  /*aa80*/  @!P0 SYNCS.PHASECHK.TRANS64 P0, [R0+URZ], R3 ;  /* 0x00000003000085a7 */ /* 0x000f2400080010ff */
[----:B----4-:R-:W-:Y:S05]  /*aa90*/  @!P0 BRA `(.L_x_203) ;  /* 0xfffffffc00f08947 */ /* 0x010fea000383ffff */
[----:B------:R-:W-:Y:S05]  /*aaa0*/  BRA `(.L_x_204) ;  /* 0xffffff9800307947 */ /* 0x000fea000383ffff */
.L_x_84:
[----:B------:R-:W-:-:S07]  /*aab0*/  MOV R0, UR5 ;  /* 0x0000000500007c02 */ /* 0x000fce0008000f00 */
.L_x_205:
[----:B-1----:R1:W2:Y:S02]  /*aac0*/  SYNCS.PHASECHK.TRANS64.TRYWAIT P0, [R0+URZ], R3 ;  /* 0x00000003000075a7 */ /* 0x0022a400080011ff */
[----:B--2---:R-:W-:Y:S05]  /*aad0*/  @!P0 NANOSLEEP.SYNCS 0x989680 ;  /* 0x009896800000895d */ /* 0x004fea0003900000 */
[----:B------:R-:W2:Y:S02]  /*aae0*/  @!P0 SYNCS.PHASECHK.TRANS64 P0, [R0+URZ], R3 ;  /* 0x00000003000085a7 */ /* 0x000ea400080010ff */
[----:B--2---:R-:W-:Y:S05]  /*aaf0*/  @!P0 BRA `(.L_x_205) ;  /* 0xfffffffc00f08947 */ /* 0x004fea000383ffff */
[----:B------:R-:W-:Y:S05]  /*ab00*/  BRA `(.L_x_206) ;  /* 0xffffff98003c7947 */ /* 0x000fea000383ffff */
.L_x_85:
[----:B------:R-:W-:-:S07]  /*ab10*/  MOV R0, UR5 ;  /* 0x0000000500007c02 */ /* 0x000fce0008000f00 */
.L_x_207:
[----:B-1----:R1:W2:Y:S02]  /*ab20*/  SYNCS.PHASECHK.TRANS64.TRYWAIT P0, [R0+URZ], R3 ;  /* 0x00000003000075a7 */ /* 0x0022a400080011ff */
[----:B--2---:R-:W-:Y:S05]  /*ab30*/  @!P0 NANOSLEEP.SYNCS 0x989680 ;  /* 0x009896800000895d */ /* 0x004fea0003900000 */
[----:B------:R-:W2:Y:S02]  /*ab40*/  @!P0 SYNCS.PHASECHK.TRANS64 P0, [R0+URZ], R3 ;  /* 0x00000003000085a7 */ /* 0x000ea400080010ff */
[----:B--2---:R-:W-:Y:S05]  /*ab50*/  @!P0 BRA `(.L_x_207) ;  /* 0xfffffffc00f08947 */ /* 0x004fea000383ffff */
[----:B------:R-:W-:Y:S05]  /*ab60*/  BRA `(.L_x_208) ;  /* 0xffffff9800487947 */ /* 0x000fea000383ffff */
.L_x_86:
[----:B------:R-:W-:-:S07]  /*ab70*/  MOV R0, UR4 ;  /* 0x0000000400007c02 */ /* 0x000fce0008000f00 */
.L_x_209:
[----:B-1----:R1:W2:Y:S02]  /*ab80*/  SYNCS.PHASECHK.TRANS64.TRYWAIT P0, [R0+URZ], R3 ;  /* 0x00000003000075a7 */ /* 0x0022a400080011ff */
[----:B--2---:R-:W-:Y:S05]  /*ab90*/  @!P0 NANOSLEEP.SYNCS 0x989680 ;  /* 0x009896800000895d */ /* 0x004fea0003900000 */
[----:B------:R-:W2:Y:S02]  /*aba0*/  @!P0 SYNCS.PHASECHK.TRANS64 P0, [R0+URZ], R3 ;  /* 0x00000003000085a7 */ /* 0x000ea400080010ff */
[----:B--2---:R-:W-:Y:S05]  /*abb0*/  @!P0 BRA `(.L_x_209) ;  /* 0xfffffffc00f08947 */ /* 0x004fea000383ffff */
[----:B------:R-:W-:Y:S05]  /*abc0*/  BRA `(.L_x_210) ;  /* 0xffffff9800547947 */ /* 0x000fea000383ffff */
.L_x_91:
[----:B-1----:R1:W2:Y:S02]  /*abd0*/  SYNCS.PHASECHK.TRANS64.TRYWAIT P0, [R8+URZ+0x180], R5 ;  /* 0x00018005080075a7 */ /* 0x0022a400080011ff */
[----:B--2---:R-:W-:Y:S05]  /*abe0*/  @!P0 NANOSLEEP.SYNCS 0x989680 ;  /* 0x009896800000895d */ /* 0x004fea0003900000 */
[----:B------:R-:W2:Y:S02]  /*abf0*/  @!P0 SYNCS.PHASECHK.TRANS64 P0, [R8+URZ+0x180], R5 ;  /* 0x00018005080085a7 */ /* 0x000ea400080010ff */
[----:B--2---:R-:W-:Y:S05]  /*ac00*/  @!P0 BRA `(.L_x_91) ;  /* 0xfffffffc00f08947 */ /* 0x004fea000383ffff */
[----:B------:R-:W-:Y:S05]  /*ac10*/  BRA `(.L_x_211) ;  /* 0xffffff9c00987947 */ /* 0x000fea000383ffff */
.L_x_94:
[----:B------:R-:W-:Y:S07]  /*ac20*/  MOV R0, UR21 ;  /* 0x0000001500007c02 */ /* 0x000fee0008000f00 */
.L_x_212:
[----:B-1----:R1:W2:Y:S02]  /*ac30*/  SYNCS.PHASECHK.TRANS64.TRYWAIT P1, [R0+URZ+0x178], R5 ;  /* 0x00017805000075a7 */ /* 0x0022a400080211ff */
[----:B--2---:R-:W-:Y:S05]  /*ac40*/  @!P1 NANOSLEEP.SYNCS 0x989680 ;  /* 0x009896800000995d */ /* 0x004fea0003900000 */
[----:B------:R-:W2:Y:S02]  /*ac50*/  @!P1 SYNCS.PHASECHK.TRANS64 P1, [R0+URZ+0x178], R5 ;  /* 0x00017805000095a7 */ /* 0x000ea400080210ff */
[----:B--2---:R-:W-:Y:S05]  /*ac60*/  @!P1 BRA `(.L_x_212) ;  /* 0xfffffffc00f09947 */ /* 0x004fea000383ffff */
[----:B------:R-:W-:Y:S05]  /*ac70*/  BRA `(.L_x_93) ;  /* 0xffffffa400147947 */ /* 0x000fea000383ffff */
.L_x_97:
[----:B-1----:R-:W-:Y:S07]  /*ac80*/  MOV R5, UR21 ;  /* 0x0000001500057c02 */ /* 0x002fee0008000f00 */
.L_x_213:
[----:B-1----:R1:W2:Y:S02]  /*ac90*/  SYNCS.PHASECHK.TRANS64.TRYWAIT P0, [R5+URZ+0x150], R4 ;  /* 0x00015004050075a7 */ /* 0x0022a400080011ff */
[----:B--2---:R-:W-:Y:S05]  /*aca0*/  @!P0 NANOSLEEP.SYNCS 0x989680 ;  /* 0x009896800000895d */ /* 0x004fea0003900000 */
[----:B------:R-:W2:Y:S02]  /*acb0*/  @!P0 SYNCS.PHASECHK.TRANS64 P0, [R5+URZ+0x150], R4 ;  /* 0x00015004050085a7 */ /* 0x000ea400080010ff */
[----:B--2---:R-:W-:Y:S05]  /*acc0*/  @!P0 BRA `(.L_x_213) ;  /* 0xfffffffc00f08947 */ /* 0x004fea000383ffff */
[----:B------:R-:W-:Y:S05]  /*acd0*/  BRA `(.L_x_214) ;  /* 0xffffffa4006c7947 */ /* 0x000fea000383ffff */
.L_x_98:
[----:B------:R-:W-:Y:S07]  /*ace0*/  MOV R5, UR21 ;  /* 0x0000001500057c02 */ /* 0x000fee0008000f00 */
.L_x_215:
[----:B-1----:R1:W2:Y:S02]  /*acf0*/  SYNCS.PHASECHK.TRANS64.TRYWAIT P0, [R5+URZ+0x158], R4 ;  /* 0x00015804050075a7 */ /* 0x0022a400080011ff */
[----:B--2---:R-:W-:Y:S05]  /*ad00*/  @!P0 NANOSLEEP.SYNCS 0x989680 ;  /* 0x009896800000895d */ /* 0x004fea0003900000 */
[----:B------:R-:W2:Y:S02]  /*ad10*/  @!P0 SYNCS.PHASECHK.TRANS64 P0, [R5+URZ+0x158], R4 ;  /* 0x00015804050085a7 */ /* 0x000ea400080010ff */
[----:B--2---:R-:W-:Y:S05]  /*ad20*/  @!P0 BRA `(.L_x_215) ;  /* 0xfffffffc00f08947 */ /* 0x004fea000383ffff */
[----:B------:R-:W-:Y:S05]  /*ad30*/  BRA `(.L_x_216) ;  /* 0xffffffa400a47947 */ /* 0x000fea000383ffff */
.L_x_99:
[----:B-1----:R-:W-:Y:S07]  /*ad40*/  MOV R5, UR21 ;  /* 0x0000001500057c02 */ /* 0x002fee0008000f00 */
.L_x_217:
[----:B-1----:R1:W2:Y:S02]  /*ad50*/  SYNCS.PHASECHK.TRANS64.TRYWAIT P0, [R5+URZ+0x160], R4 ;  /* 0x00016004050075a7 */ /* 0x0022a400080011ff */
[----:B--2---:R-:W-:Y:S05]  /*ad60*/  @!P0 NANOSLEEP.SYNCS 0x989680 ;  /* 0x009896800000895d */ /* 0x004fea0003900000 */
[----:B------:R-:W2:Y:S02]  /*ad70*/  @!P0 SYNCS.PHASECHK.TRANS64 P0, [R5+URZ+0x160], R4 ;  /* 0x00016004050085a7 */ /* 0x000ea400080010ff */
[----:B--2---:R-:W-:Y:S05]  /*ad80*/  @!P0 BRA `(.L_x_217) ;  /* 0xfffffffc00f08947 */ /* 0x004fea000383ffff */
[----:B------:R-:W-:Y:S05]  /*ad90*/  BRA `(.L_x_218) ;  /* 0xffffffa400e87947 */ /* 0x000fea000383ffff */
.L_x_100:
[----:B-1----:R-:W-:Y:S07]  /*ada0*/  MOV R5, UR21 ;  /* 0x0000001500057c02 */ /* 0x002fee0008000f00 */
.L_x_219:
[----:B-1----:R1:W2:Y:S02]  /*adb0*/  SYNCS.PHASECHK.TRANS64.TRYWAIT P0, [R5+URZ+0x168], R4 ;  /* 0x00016804050075a7 */ /* 0x0022a400080011ff */
[----:B--2---:R-:W-:Y:S05]  /*adc0*/  @!P0 NANOSLEEP.SYNCS 0x989680 ;  /* 0x009896800000895d */ /* 0x004fea0003900000 */
[----:B------:R-:W2:Y:S02]  /*add0*/  @!P0 SYNCS.PHASECHK.TRANS64 P0, [R5+URZ+0x168], R4 ;  /* 0x00016804050085a7 */ /* 0x000ea400080010ff */
[----:B--2---:R-:W-:Y:S05]  /*ade0*/  @!P0 BRA `(.L_x_219) ;  /* 0xfffffffc00f08947 */ /* 0x004fea000383ffff */
[----:B------:R-:W-:Y:S05]  /*adf0*/  BRA `(.L_x_220) ;  /* 0xffffffa800307947 */ /* 0x000fea000383ffff */
.L_x_102:
[----:B------:R-:W-:-:S07]  /*ae00*/  MOV R0, UR21 ;  /* 0x0000001500007c02 */ /* 0x000fce0008000f00 */
.L_x_221:
[----:B-1----:R1:W2:Y:S02]  /*ae10*/  SYNCS.PHASECHK.TRANS64.TRYWAIT P0, [R0+URZ+0x150], R3 ;  /* 0x00015003000075a7 */ /* 0x0022a400080011ff */
[----:B--2---:R-:W-:Y:S05]  /*ae20*/  @!P0 NANOSLEEP.SYNCS 0x989680 ;  /* 0x009896800000895d */ /* 0x004fea0003900000 */
[----:B------:R-:W2:Y:S02]  /*ae30*/  @!P0 SYNCS.PHASECHK.TRANS64 P0, [R0+URZ+0x150], R3 ;  /* 0x00015003000085a7 */ /* 0x000ea400080010ff */
[----:B--2---:R-:W-:Y:S05]  /*ae40*/  @!P0 BRA `(.L_x_221) ;  /* 0xfffffffc00f08947 */ /* 0x004fea000383ffff */
[----:B------:R-:W-:Y:S05]  /*ae50*/  BRA `(.L_x_222) ;  /* 0xffffffa800a87947 */ /* 0x000fea000383ffff */
.L_x_103:
[----:B-1----:R-:W-:-:S07]  /*ae60*/  MOV R0, UR21 ;  /* 0x0000001500007c02 */ /* 0x002fce0008000f00 */
.L_x_223:
[----:B-1----:R1:W2:Y:S02]  /*ae70*/  SYNCS.PHASECHK.TRANS64.TRYWAIT P0, [R0+URZ+0x158], R3 ;  /* 0x00015803000075a7 */ /* 0x0022a400080011ff */
[----:B--2---:R-:W-:Y:S05]  /*ae80*/  @!P0 NANOSLEEP.SYNCS 0x989680 ;  /* 0x009896800000895d */ /* 0x004fea0003900000 */
[----:B------:R-:W2:Y:S02]  /*ae90*/  @!P0 SYNCS.PHASECHK.TRANS64 P0, [R0+URZ+0x158], R3 ;  /* 0x00015803000085a7 */ /* 0x000ea400080010ff */
[----:B--2---:R-:W-:Y:S05]  /*aea0*/  @!P0 BRA `(.L_x_223) ;  /* 0xfffffffc00f08947 */ /* 0x004fea000383ffff */
[----:B------:R-:W-:Y:S05]  /*aeb0*/  BRA `(.L_x_224) ;  /* 0xffffffa800987947 */ /* 0x000fea000383ffff */
.L_x_104:
[----:B-1----:R-:W-:-:S07]  /*aec0*/  MOV R0, UR21 ;  /* 0x0000001500007c02 */ /* 0x002fce0008000f00 */
.L_x_225:
[----:B-1----:R1:W2:Y:S02]  /*aed0*/  SYNCS.PHASECHK.TRANS64.TRYWAIT P0, [R0+URZ+0x160], R3 ;  /* 0x00016003000075a7 */ /* 0x0022a400080011ff */
[----:B--2---:R-:W-:Y:S05]  /*aee0*/  @!P0 NANOSLEEP.SYNCS 0x989680 ;  /* 0x009896800000895d */ /* 0x004fea0003900000 */
[----:B------:R-:W2:Y:S02]  /*aef0*/  @!P0 SYNCS.PHASECHK.TRANS64 P0, [R0+URZ+0x160], R3 ;  /* 0x00016003000085a7 */ /* 0x000ea400080010ff */
[----:B--2---:R-:W-:Y:S05]  /*af00*/  @!P0 BRA `(.L_x_225) ;  /* 0xfffffffc00f08947 */ /* 0x004fea000383ffff */
[----:B------:R-:W-:Y:S05]  /*af10*/  BRA `(.L_x_226) ;  /* 0xffffffa800887947 */ /* 0x000fea000383ffff */
.L_x_106:
[----:B-1----:R1:W2:Y:S02]  /*af20*/  SYNCS.PHASECHK.TRANS64.TRYWAIT P0, [R3+URZ+0x180], R0 ;  /* 0x00018000030075a7 */ /* 0x0022a400080011ff */
[----:B--2---:R-:W-:Y:S05]  /*af30*/  @!P0 NANOSLEEP.SYNCS 0x989680 ;  /* 0x009896800000895d */ /* 0x004fea0003900000 */
[----:B------:R-:W2:Y:S02]  /*af40*/  @!P0 SYNCS.PHASECHK.TRANS64 P0, [R3+URZ+0x180], R0 ;  /* 0x00018000030085a7 */ /* 0x000ea400080010ff */
[----:B--2---:R-:W-:Y:S05]  /*af50*/  @!P0 BRA `(.L_x_106) ;  /* 0xfffffffc00f08947 */ /* 0x004fea000383ffff */
[----:B------:R-:W-:Y:S05]  /*af60*/  BRA `(.L_x_227) ;  /* 0xffffffac00547947 */ /* 0x000fea000383ffff */
.L_x_117:
[----:B-1----:R-:W-:Y:S04]  /*af70*/  MOV R0, UR44 ;  /* 0x0000002c00007c02 */ /* 0x002fe80008000f00 */
[----:B------:R1:W2:Y:S03]  /*af80*/  SYNCS.PHASECHK.TRANS64.TRYWAIT P1, [R0+URZ+0x130], R5 ;  /* 0x00013005000075a7 */ /* 0x0002a600080211ff */
[----:B--2---:R-:W-:Y:S05]  /*af90*/  @!P1 NANOSLEEP.SYNCS 0x989680 ;  /* 0x009896800000995d */ /* 0x004fea0003900000 */
[----:B------:R-:W2:Y:S02]  /*afa0*/  @!P1 SYNCS.PHASECHK.TRANS64 P1, [R0+URZ+0x130], R5 ;  /* 0x00013005000095a7 */ /* 0x000ea400080210ff */
[----:B--2---:R-:W-:Y:S05]  /*afb0*/  @!P1 BRA `(.L_x_117) ;  /* 0xfffffffc00ec9947 */ /* 0x004fea000383ffff */
[----:B------:R-:W-:Y:S05]  /*afc0*/  BRA `(.L_x_116) ;  /* 0xffffffb800e87947 */ /* 0x000fea000383ffff */
.L_x_119:
[----:B-1----:R1:W4:Y:S02]  /*afd0*/  SYNCS.PHASECHK.TRANS64.TRYWAIT P0, [R98+URZ+0x1a0], R3 ;  /* 0x0001a003620075a7 */ /* 0x00232400080011ff */
[----:B----4-:R-:W-:Y:S05]  /*afe0*/  @!P0 NANOSLEEP.SYNCS 0x989680 ;  /* 0x009896800000895d */ /* 0x010fea0003900000 */
[----:B------:R-:W4:Y:S02]  /*aff0*/  @!P0 SYNCS.PHASECHK.TRANS64 P0, [R98+URZ+0x1a0], R3 ;  /* 0x0001a003620085a7 */ /* 0x000f2400080010ff */
[----:B----4-:R-:W-:Y:S05]  /*b000*/  @!P0 BRA `(.L_x_119) ;  /* 0xfffffffc00f08947 */ /* 0x010fea000383ffff */
[----:B------:R-:W-:Y:S05]  /*b010*/  BRA `(.L_x_118) ;  /* 0xffffffbc00147947 */ /* 0x000fea000383ffff */
.L_x_128:
[----:B--2---:R2:W3:Y:S02]  /*b020*/  SYNCS.PHASECHK.TRANS64.TRYWAIT P0, [R3+URZ+0x130], R0 ;  /* 0x00013000030075a7 */ /* 0x0044e400080011ff */
[----:B---3--:R-:W-:Y:S05]  /*b030*/  @!P0 NANOSLEEP.SYNCS 0x989680 ;  /* 0x009896800000895d */ /* 0x008fea0003900000 */
[----:B------:R-:W3:Y:S02]  /*b040*/  @!P0 SYNCS.PHASECHK.TRANS64 P0, [R3+URZ+0x130], R0 ;  /* 0x00013000030085a7 */ /* 0x000ee400080010ff */
[----:B---3--:R-:W-:Y:S05]  /*b050*/  @!P0 BRA `(.L_x_128) ;  /* 0xfffffffc00f08947 */ /* 0x008fea000383ffff */
[----:B------:R-:W-:Y:S05]  /*b060*/  BRA `(.L_x_127) ;  /* 0xffffffc400f87947 */ /* 0x000fea000383ffff */
.L_x_136:
[----:B-1----:R1:W3:Y:S02]  /*b070*/  SYNCS.PHASECHK.TRANS64.TRYWAIT P0, [R63+URZ+0x130], R4 ;  /* 0x000130043f0075a7 */ /* 0x0022e400080011ff */
[----:B---3--:R-:W-:Y:S05]  /*b080*/  @!P0 NANOSLEEP.SYNCS 0x989680 ;  /* 0x009896800000895d */ /* 0x008fea0003900000 */
[----:B------:R-:W3:Y:S02]  /*b090*/  @!P0 SYNCS.PHASECHK.TRANS64 P0, [R63+URZ+0x130], R4 ;  /* 0x000130043f0085a7 */ /* 0x000ee400080010ff */
[----:B---3--:R-:W-:Y:S05]  /*b0a0*/  @!P0 BRA `(.L_x_136) ;  /* 0xfffffffc00f08947 */ /* 0x008fea000383ffff */
[----:B------:R-:W-:Y:S05]  /*b0b0*/  BRA `(.L_x_135) ;  /* 0xffffffd400007947 */ /* 0x000fea000383ffff */
.L_x_144:
[----:B-1----:R1:W3:Y:S02]  /*b0c0*/  SYNCS.PHASECHK.TRANS64.TRYWAIT P0, [R108+URZ+0x130], R3 ;  /* 0x000130036c0075a7 */ /* 0x0022e400080011ff */
[----:B---3--:R-:W-:Y:S05]  /*b0d0*/  @!P0 NANOSLEEP.SYNCS 0x989680 ;  /* 0x009896800000895d */ /* 0x008fea0003900000 */
[----:B------:R-:W3:Y:S02]  /*b0e0*/  @!P0 SYNCS.PHASECHK.TRANS64 P0, [R108+URZ+0x130], R3 ;  /* 0x000130036c0085a7 */ /* 0x000ee400080010ff */
[----:B---3--:R-:W-:Y:S05]  /*b0f0*/  @!P0 BRA `(.L_x_144) ;  /* 0xfffffffc00f08947 */ /* 0x008fea000383ffff */
[----:B------:R-:W-:Y:S05]  /*b100*/  BRA `(.L_x_143) ;  /* 0xffffffe000047947 */ /* 0x000fea000383ffff */
        .weak           $__internal_0_$__cuda_sm10x_tcgen05_guardrail_trap_col_being_dealloced_not_returned_by_alloc
        .type           $__internal_0_$__cuda_sm10x_tcgen05_guardrail_trap_col_being_dealloced_not_returned_by_alloc,@function
        .size           $__internal_0_$__cuda_sm10x_tcgen05_guardrail_trap_col_being_dealloced_not_returned_by_alloc,($__internal_1_$__cuda_sm10x_tcgen05_guardrail_trap_phase_invalid_during_alloc - $__internal_0_$__cuda_sm10x_tcgen05_guardrail_trap_col_being_dealloced_not_returned_by_alloc)
$__internal_0_$__cuda_sm10x_tcgen05_guardrail_trap_col_being_dealloced_not_returned_by_alloc:
[----:B------:R-:W-:Y:S05]  /*b110*/  BPT.TRAP 0x1 ;  /* 0x000000040000795c */ /* 0x000fea0000300000 */
[----:B------:R-:W-:-:S04]  /*b120*/  HFMA2 R3, -RZ, RZ, 0, 0 ;  /* 0x00000000ff037431 */ /* 0x000fc800000001ff */
[----:B------:R-:W-:Y:S05]  /*b130*/  RET.REL.NODEC R2 `(_ZN7cutlass13device_kernelINS_4gemm6kernel13GemmUniversalIN4cute5tupleIJiiiiEEENS1_10collective13CollectiveMmaINS1_35MainloopSm100TmaUmmaWarpSpecializedILi19ELi2ELi4ENS5_IJNS4_1CILi2EEENSA_ILi1EEESC_EEEEENS5_IJNSA_ILi64EEENSA_ILi256EEENSA_ILi16EEEEEENS_10bfloat16_tENS5_IJlSC_lEEESJ_SK_NS4_8TiledMMAINS4_8MMA_AtomIJNS4_20SM100_MMA_F16BF16_SSISJ_SJ_fLi64ELi256ELNS4_4UMMA5MajorE0ELSP_0ELNSO_7ScaleInE0ELSQ_0EEEEEENS4_6LayoutINS5_IJSC_SC_SC_EEENS5_IJNSA_ILi0EEESV_SV_EEEEENS5_IJNS4_10UnderscoreESY_SY_EEEEENS4_13SM90_TMA_LOADENS4_14ComposedLayoutINS4_7SwizzleILi1ELi4ELi3EEENS4_18smem_ptr_flag_bitsILi16EEENST_INS5_IJNSA_ILi8EEESH_EEENS5_IJSH_SC_EEEEEEEvNS4_8identityENS4_23SM90_TMA_LOAD_MULTICASTES1B_vS1C_EENS_8epilogue10collective18CollectiveEpilogueINS1F_23Sm100TmaWarpSpecializedILi4ELi2ELi32ELb1ELb0EEEJSI_NS5_IJNST_ISF_SC_EES1K_EEESJ_SK_SJ_SK_NS1F_6fusion15FusionCallbacksIS1J_NS1M_17LinearCombinationISJ_fSJ_fLNS_15FloatRoundStyleE2EEESI_S1L_JEEENS4_5SM1004TMEM4LOAD26SM100_TMEM_LOAD_16dp256b8xES11_NS12_INS13_ILi3ELi4ELi3EEES16_NST_INS5_IJS17_SF_EEENS5_IJSF_SC_EEEEEEENS4_17SM75_U32x4_LDSM_NENS4_14SM90_TMA_STOREES20_NS4_17SM90_U32x4_STSM_NENS4_39AutoVectorizingCopyWithAssumedAlignmentILi128EEEEEEvvEEEEvNT_6ParamsE) ;  /* 0xffffff4c02b07950 */ /* 0x000fea0003c3ffff */
        .weak           $__internal_1_$__cuda_sm10x_tcgen05_guardrail_trap_phase_invalid_during_alloc
        .type           $__internal_1_$__cuda_sm10x_tcgen05_guardrail_trap_phase_invalid_during_alloc,@function
        .size           $__internal_1_$__cuda_sm10x_tcgen05_guardrail_trap_phase_invalid_during_alloc,($__internal_2_$__cuda_sm10x_tcgen05_guardrail_trap_unallocated_columns_being_dealloced - $__internal_1_$__cuda_sm10x_tcgen05_guardrail_trap_phase_invalid_during_alloc)
$__internal_1_$__cuda_sm10x_tcgen05_guardrail_trap_phase_invalid_during_alloc:
[----:B------:R-:W-:Y:S05]  /*b140*/  BPT.TRAP 0x1 ;  /* 0x000000040000795c */ /* 0x000fea0000300000 */
[----:B------:R-:W-:-:S04]  /*b150*/  MOV R5, 0x0 ;  /* 0x0000000000057802 */ /* 0x000fc80000000f00 */
[----:B------:R-:W-:Y:S05]  /*b160*/  RET.REL.NODEC R4 `(_ZN7cutlass13device_kernelINS_4gemm6kernel13GemmUniversalIN4cute5tupleIJiiiiEEENS1_10collective13CollectiveMmaINS1_35MainloopSm100TmaUmmaWarpSpecializedILi19ELi2ELi4ENS5_IJNS4_1CILi2EEENSA_ILi1EEESC_EEEEENS5_IJNSA_ILi64EEENSA_ILi256EEENSA_ILi16EEEEEENS_10bfloat16_tENS5_IJlSC_lEEESJ_SK_NS4_8TiledMMAINS4_8MMA_AtomIJNS4_20SM100_MMA_F16BF16_SSISJ_SJ_fLi64ELi256ELNS4_4UMMA5MajorE0ELSP_0ELNSO_7ScaleInE0ELSQ_0EEEEEENS4_6LayoutINS5_IJSC_SC_SC_EEENS5_IJNSA_ILi0EEESV_SV_EEEEENS5_IJNS4_10UnderscoreESY_SY_EEEEENS4_13SM90_TMA_LOADENS4_14ComposedLayoutINS4_7SwizzleILi1ELi4ELi3EEENS4_18smem_ptr_flag_bitsILi16EEENST_INS5_IJNSA_ILi8EEESH_EEENS5_IJSH_SC_EEEEEEEvNS4_8identityENS4_23SM90_TMA_LOAD_MULTICASTES1B_vS1C_EENS_8epilogue10collective18CollectiveEpilogueINS1F_23Sm100TmaWarpSpecializedILi4ELi2ELi32ELb1ELb0EEEJSI_NS5_IJNST_ISF_SC_EES1K_EEESJ_SK_SJ_SK_NS1F_6fusion15FusionCallbacksIS1J_NS1M_17LinearCombinationISJ_fSJ_fLNS_15FloatRoundStyleE2EEESI_S1L_JEEENS4_5SM1004TMEM4LOAD26SM100_TMEM_LOAD_16dp256b8xES11_NS12_INS13_ILi3ELi4ELi3EEES16_NST_INS5_IJS17_SF_EEENS5_IJSF_SC_EEEEEEENS4_17SM75_U32x4_LDSM_NENS4_14SM90_TMA_STOREES20_NS4_17SM90_U32x4_STSM_NENS4_39AutoVectorizingCopyWithAssumedAlignmentILi128EEEEEEvvEEEEvNT_6ParamsE) ;  /* 0xffffff4c04a47950 */ /* 0x000fea0003c3ffff */
        .weak           $__internal_2_$__cuda_sm10x_tcgen05_guardrail_trap_unallocated_columns_being_dealloced
        .type           $__internal_2_$__cuda_sm10x_tcgen05_guardrail_trap_unallocated_columns_being_dealloced,@function
        .size           $__internal_2_$__cuda_sm10x_tcgen05_guardrail_trap_unallocated_columns_being_dealloced,(.L_x_229 - $__internal_2_$__cuda_sm10x_tcgen05_guardrail_trap_unallocated_columns_being_dealloced)
$__internal_2_$__cuda_sm10x_tcgen05_guardrail_trap_unallocated_columns_being_dealloced:
[----:B------:R-:W-:Y:S05]  /*b170*/  BPT.TRAP 0x1 ;  /* 0x000000040000795c */ /* 0x000fea0000300000 */
[----:B------:R-:W-:-:S04]  /*b180*/  HFMA2 R3, -RZ, RZ, 0, 0 ;  /* 0x00000000ff037431 */ /* 0x000fc800000001ff */
[----:B------:R-:W-:Y:S05]  /*b190*/  RET.REL.NODEC R2 `(_ZN7cutlass13device_kernelINS_4gemm6kernel13GemmUniversalIN4cute5tupleIJiiiiEEENS1_10collective13CollectiveMmaINS1_35MainloopSm100TmaUmmaWarpSpecializedILi19ELi2ELi4ENS5_IJNS4_1CILi2EEENSA_ILi1EEESC_EEEEENS5_IJNSA_ILi64EEENSA_ILi256EEENSA_ILi16EEEEEENS_10bfloat16_tENS5_IJlSC_lEEESJ_SK_NS4_8TiledMMAINS4_8MMA_AtomIJNS4_20SM100_MMA_F16BF16_SSISJ_SJ_fLi64ELi256ELNS4_4UMMA5MajorE0ELSP_0ELNSO_7ScaleInE0ELSQ_0EEEEEENS4_6LayoutINS5_IJSC_SC_SC_EEENS5_IJNSA_ILi0EEESV_SV_EEEEENS5_IJNS4_10UnderscoreESY_SY_EEEEENS4_13SM90_TMA_LOADENS4_14ComposedLayoutINS4_7SwizzleILi1ELi4ELi3EEENS4_18smem_ptr_flag_bitsILi16EEENST_INS5_IJNSA_ILi8EEESH_EEENS5_IJSH_SC_EEEEEEEvNS4_8identityENS4_23SM90_TMA_LOAD_MULTICASTES1B_vS1C_EENS_8epilogue10collective18CollectiveEpilogueINS1F_23Sm100TmaWarpSpecializedILi4ELi2ELi32ELb1ELb0EEEJSI_NS5_IJNST_ISF_SC_EES1K_EEESJ_SK_SJ_SK_NS1F_6fusion15FusionCallbacksIS1J_NS1M_17LinearCombinationISJ_fSJ_fLNS_15FloatRoundStyleE2EEESI_S1L_JEEENS4_5SM1004TMEM4LOAD26SM100_TMEM_LOAD_16dp256b8xES11_NS12_INS13_ILi3ELi4ELi3EEES16_NST_INS5_IJS17_SF_EEENS5_IJSF_SC_EEEEEEENS4_17SM75_U32x4_LDSM_NENS4_14SM90_TMA_STOREES20_NS4_17SM90_U32x4_STSM_NENS4_39AutoVectorizingCopyWithAssumedAlignmentILi128EEEEEEvvEEEEvNT_6ParamsE) ;  /* 0xffffff4c02987950 */ /* 0x000fea0003c3ffff */
.L_x_228:
[----:B------:R-:W-:-:S00]  /*b1a0*/  BRA `(.L_x_228) ;  /* 0xfffffffc00fc7947 */ /* 0x000fc0000383ffff */
[----:B------:R-:W-:-:S00]  /*b1b0*/  NOP ;  /* 0x0000000000007918 */ /* 0x000fc00000000000 */
        /* <DEDUP_REMOVED lines=12> */
.L_x_229:


//--------------------- .nv.global.init           --------------------------
	.section	.nv.global.init,"aw",@progbits
.nv.global.init:
	.type		$str$27,@object
	.size		$str$27,($str$28 - $str$27)
$str$27:
        /*0000*/ 	.byte	0x28, 0x61, 0x64, 0x64, 0x72, 0x65, 0x73, 0x73, 0x20, 0x26, 0x20, 0x6d, 0x61, 0x73, 0x6b, 0x29
        /*0010*/ 	.byte	0x20, 0x3d, 0x3d, 0x20, 0x30, 0x00
	.type		$str$28,@object
	.size		$str$28,($str$26 - $str$28)
$str$28:
        /*0016*/ 	.byte	0x2f, 0x74, 0x6d, 0x70, 0x2f, 0x63, 0x75, 0x74, 0x6c, 0x61, 0x73, 0x73, 0x5f, 0x73, 0x77, 0x65
        /*0026*/ 	.byte	0x65, 0x70, 0x5f, 0x73, 0x72, 0x63, 0x2f, 0x69, 0x6e, 0x63, 0x6c, 0x75, 0x64, 0x65, 0x2f, 0x63
        /*0036*/ 	.byte	0x75, 0x74, 0x65, 0x2f, 0x70, 0x6f, 0x69, 0x6e, 0x74, 0x65, 0x72, 0x5f, 0x66, 0x6c, 0x61, 0x67
        /*0046*/ 	.byte	0x67, 0x65, 0x64, 0x2e, 0x68, 0x70, 0x70, 0x00
	.type		$str$26,@object
	.size		$str$26,($str$25 - $str$26)
$str$26:
        /*004e*/ 	.byte	0x2f, 0x74, 0x6d, 0x70, 0x2f, 0x63, 0x75, 0x74, 0x6c, 0x61, 0x73, 0x73, 0x5f, 0x73, 0x77, 0x65
        /*005e*/ 	.byte	0x65, 0x70, 0x5f, 0x73, 0x72, 0x63, 0x2f, 0x69, 0x6e, 0x63, 0x6c, 0x75, 0x64, 0x65, 0x2f, 0x63
        /*006e*/ 	.byte	0x75, 0x74, 0x65, 0x2f, 0x61, 0x74, 0x6f, 0x6d, 0x2f, 0x63, 0x6f, 0x70, 0x79, 0x5f, 0x74, 0x72
        /*007e*/ 	.byte	0x61, 0x69, 0x74, 0x73, 0x5f, 0x73, 0x6d, 0x31, 0x30, 0x30, 0x2e, 0x68, 0x70, 0x70, 0x00
	.type		$str$25,@object
	.size		$str$25,(__unnamed_1 - $str$25)
$str$25:
        /*008d*/ 	.byte	0x28, 0x28, 0x75, 0x69, 0x6e, 0x74, 0x33, 0x32, 0x5f, 0x74, 0x28, 0x74, 0x68, 0x72, 0x65, 0x61
        /*009d*/ 	.byte	0x64, 0x49, 0x64, 0x78, 0x2e, 0x78, 0x29, 0x20, 0x2f, 0x20, 0x33, 0x32, 0x29, 0x20, 0x25, 0x20
        /*00ad*/ 	.byte	0x34, 0x29, 0x20, 0x3d, 0x3d, 0x20, 0x28, 0x28, 0x28, 0x74, 0x6d, 0x65, 0x6d, 0x5f, 0x61, 0x64
        /*00bd*/ 	.byte	0x64, 0x72, 0x20, 0x3e, 0x3e, 0x20, 0x31, 0x36, 0x29, 0x20, 0x2f, 0x20, 0x33, 0x32, 0x29, 0x20
        /*00cd*/ 	.byte	0x25, 0x20, 0x34, 0x29, 0x00
	.type		__unnamed_1,@object
	.size		__unnamed_1,(__unnamed_2 - __unnamed_1)
__unnamed_1:
        /*00d2*/ 	.byte	0x61, 0x75, 0x74, 0x6f, 0x20, 0x63, 0x75, 0x74, 0x65, 0x3a, 0x3a, 0x61, 0x73, 0x5f, 0x70, 0x6f
        /* <DEDUP_REMOVED lines=24> */
        /*0262*/ 	.byte	0x30, 0x39, 0x36, 0x3e, 0x3e, 0x3e, 0x3e, 0x5d, 0x00
	.type		__unnamed_2,@object
	.size		__unnamed_2,(.L_2 - __unnamed_2)
__unnamed_2:
        /* <DEDUP_REMOVED lines=46> */
        /*054b*/ 	.byte	0x75, 0x74, 0x65, 0x3a, 0x3a, 0x43, 0x3c, 0x30, 0x3e, 0x3e, 0x3e, 0x3e, 0x5d, 0x00
.L_2:


//--------------------- .nv.shared._ZN7cutlass13device_kernelINS_4gemm6kernel13GemmUniversalIN4cute5tupleIJiiiiEEENS1_10collective13CollectiveMmaINS1_35MainloopSm100TmaUmmaWarpSpecializedILi19ELi2ELi4ENS5_IJNS4_1CILi2EEENSA_ILi1EEESC_EEEEENS5_IJNSA_ILi64EEENSA_ILi256EEENSA_ILi16EEEEEENS_10bfloat16_tENS5_IJlSC_lEEESJ_SK_NS4_8TiledMMAINS4_8MMA_AtomIJNS4_20SM100_MMA_F16BF16_SSISJ_SJ_fLi64ELi256ELNS4_4UMMA5MajorE0ELSP_0ELNSO_7ScaleInE0ELSQ_0EEEEEENS4_6LayoutINS5_IJSC_SC_SC_EEENS5_IJNSA_ILi0EEESV_SV_EEEEENS5_IJNS4_10UnderscoreESY_SY_EEEEENS4_13SM90_TMA_LOADENS4_14ComposedLayoutINS4_7SwizzleILi1ELi4ELi3EEENS4_18smem_ptr_flag_bitsILi16EEENST_INS5_IJNSA_ILi8EEESH_EEENS5_IJSH_SC_EEEEEEEvNS4_8identityENS4_23SM90_TMA_LOAD_MULTICASTES1B_vS1C_EENS_8epilogue10collective18CollectiveEpilogueINS1F_23Sm100TmaWarpSpecializedILi4ELi2ELi32ELb1ELb0EEEJSI_NS5_IJNST_ISF_SC_EES1K_EEESJ_SK_SJ_SK_NS1F_6fusion15FusionCallbacksIS1J_NS1M_17LinearCombinationISJ_fSJ_fLNS_15FloatRoundStyleE2EEESI_S1L_JEEENS4_5SM1004TMEM4LOAD26SM100_TMEM_LOAD_16dp256b8xES11_NS12_INS13_ILi3ELi4ELi3EEES16_NST_INS5_IJS17_SF_EEENS5_IJSF_SC_EEEEEEENS4_17SM75_U32x4_LDSM_NENS4_14SM90_TMA_STOREES20_NS4_17SM90_U32x4_STSM_NENS4_39AutoVectorizingCopyWithAssumedAlignmentILi128EEEEEEvvEEEEvNT_6ParamsE --------------------------
	.section	.nv.shared._ZN7cutlass13device_kernelINS_4gemm6kernel13GemmUniversalIN4cute5tupleIJiiiiEEENS1_10collective13CollectiveMmaINS1_35MainloopSm100TmaUmmaWarpSpecializedILi19ELi2ELi4ENS5_IJNS4_1CILi2EEENSA_ILi1EEESC_EEEEENS5_IJNSA_ILi64EEENSA_ILi256EEENSA_ILi16EEEEEENS_10bfloat16_tENS5_IJlSC_lEEESJ_SK_NS4_8TiledMMAINS4_8MMA_AtomIJNS4_20SM100_MMA_F16BF16_SSISJ_SJ_fLi64ELi256ELNS4_4UMMA5MajorE0ELSP_0ELNSO_7ScaleInE0ELSQ_0EEEEEENS4_6LayoutINS5_IJSC_SC_SC_EEENS5_IJNSA_ILi0EEESV_SV_EEEEENS5_IJNS4_10UnderscoreESY_SY_EEEEENS4_13SM90_TMA_LOADENS4_14ComposedLayoutINS4_7SwizzleILi1ELi4ELi3EEENS4_18smem_ptr_flag_bitsILi16EEENST_INS5_IJNSA_ILi8EEESH_EEENS5_IJSH_SC_EEEEEEEvNS4_8identityENS4_23SM90_TMA_LOAD_MULTICASTES1B_vS1C_EENS_8epilogue10collective18CollectiveEpilogueINS1F_23Sm100TmaWarpSpecializedILi4ELi2ELi32ELb1ELb0EEEJSI_NS5_IJNST_ISF_SC_EES1K_EEESJ_SK_SJ_SK_NS1F_6fusion15FusionCallbacksIS1J_NS1M_17LinearCombinationISJ_fSJ_fLNS_15FloatRoundStyleE2EEESI_S1L_JEEENS4_5SM1004TMEM4LOAD26SM100_TMEM_LOAD_16dp256b8xES11_NS12_INS13_ILi3ELi4ELi3EEES16_NST_INS5_IJS17_SF_EEENS5_IJSF_SC_EEEEEEENS4_17SM75_U32x4_LDSM_NENS4_14SM90_TMA_STOREES20_NS4_17SM90_U32x4_STSM_NENS4_39AutoVectorizingCopyWithAssumedAlignmentILi128EEEEEEvvEEEEvNT_6ParamsE,"aw",@nobits
	.sectionflags	@""
	.align	16
	.zero		1024


//--------------------- .nv.shared.reserved.0     --------------------------
	.section	.nv.shared.reserved.0,"aw",@nobits
	.weak		__nv_reservedSMEM_offset_0_alias
	.size		__nv_reservedSMEM_offset_0_alias, 0, 64
	.other		__nv_reservedSMEM_offset_0_alias,@"STO_CUDA_RESERVED_SHARED STV_DEFAULT"
__nv_reservedSMEM_offset_0_alias:
	.zero		0
.nv.shared.reserved.0:
	.zero		64
	.weak		__nv_reservedSMEM_tcgen05_partition
	.type		__nv_reservedSMEM_tcgen05_partition,@object
	.size		__nv_reservedSMEM_tcgen05_partition,(.L_0 - __nv_reservedSMEM_tcgen05_partition)
__nv_reservedSMEM_tcgen05_partition:
	.zero		32
.L_0:


//--------------------- .nv.global                --------------------------
	.section	.nv.global,"aw",@nobits
.nv.global:
	.type		_ZN40_INTERNAL_2abd0101_4_k_cu_3815cc26_166884cute1_E,@object
	.size		_ZN40_INTERNAL_2abd0101_4_k_cu_3815cc26_166884cute1_E,(_ZN40_INTERNAL_2abd0101_4_k_cu_3815cc26_166884cuda3std3__45__cpo6cbeginE - _ZN40_INTERNAL_2abd0101_4_k_cu_3815cc26_166884cute1_E)
_ZN40_INTERNAL_2abd0101_4_k_cu_3815cc26_166884cute1_E:
	.zero		1
	.type		_ZN40_INTERNAL_2abd0101_4_k_cu_3815cc26_166884cuda3std3__45__cpo6cbeginE,@object
	.size		_ZN40_INTERNAL_2abd0101_4_k_cu_3815cc26_166884cuda3std3__45__cpo6cbeginE,(_ZN40_INTERNAL_2abd0101_4_k_cu_3815cc26_166884cuda3std3__48in_placeE - _ZN40_INTERNAL_2abd0101_4_k_cu_3815cc26_166884cuda3std3__45__cpo6cbeginE)
_ZN40_INTERNAL_2abd0101_4_k_cu_3815cc26_166884cuda3std3__45__cpo6cbeginE:
	.zero		1
	.type		_ZN40_INTERNAL_2abd0101_4_k_cu_3815cc26_166884cuda3std3__48in_placeE,@object
	.size		_ZN40_INTERNAL_2abd0101_4_k_cu_3815cc26_166884cuda3std3__48in_placeE,(_ZN40_INTERNAL_2abd0101_4_k_cu_3815cc26_166884cuda3std6ranges3__45__cpo9iter_moveE - _ZN40_INTERNAL_2abd0101_4_k_cu_3815cc26_166884cuda3std3__48in_placeE)
_ZN40_INTERNAL_2abd0101_4_k_cu_3815cc26_166884cuda3std3__48in_placeE:
	.zero		1
	.type		_ZN40_INTERNAL_2abd0101_4_k_cu_3815cc26_166884cuda3std6ranges3__45__cpo9iter_moveE,@object
	.size		_ZN40_INTERNAL_2abd0101_4_k_cu_3815cc26_166884cuda3std6ranges3__45__cpo9iter_moveE,(_ZN40_INTERNAL_2abd0101_4_k_cu_3815cc26_166884cuda3std3__45__cpo5beginE - _ZN40_INTERNAL_2abd0101_4_k_cu_3815cc26_166884cuda3std6ranges3__45__cpo9iter_moveE)
_ZN40_INTERNAL_2abd0101_4_k_cu_3815cc26_166884cuda3std6ranges3__45__cpo9iter_moveE:
	.zero		1
	.type		_ZN40_INTERNAL_2abd0101_4_k_cu_3815cc26_166884cuda3std3__45__cpo5beginE,@object
	.size		_ZN40_INTERNAL_2abd0101_4_k_cu_3815cc26_166884cuda3std3__45__cpo5beginE,(_ZN40_INTERNAL_2abd0101_4_k_cu_3815cc26_166884cuda3std3__442_GLOBAL__N__2abd0101_4_k_cu_3815cc26_166886ignoreE - _ZN40_INTERNAL_2abd0101_4_k_cu_3815cc26_166884cuda3std3__45__cpo5beginE)
_ZN40_INTERNAL_2abd0101_4_k_cu_3815cc26_166884cuda3std3__45__cpo5beginE:
	.zero		1
	.type		_ZN40_INTERNAL_2abd0101_4_k_cu_3815cc26_166884cuda3std3__442_GLOBAL__N__2abd0101_4_k_cu_3815cc26_166886ignoreE,@object
	.size		_ZN40_INTERNAL_2abd0101_4_k_cu_3815cc26_166884cuda3std3__442_GLOBAL__N__2abd0101_4_k_cu_3815cc26_166886ignoreE,(_ZN40_INTERNAL_2abd0101_4_k_cu_3815cc26_166884cute7productE - _ZN40_INTERNAL_2abd0101_4_k_cu_3815cc26_166884cuda3std3__442_GLOBAL__N__2abd0101_4_k_cu_3815cc26_166886ignoreE)
_ZN40_INTERNAL_2abd0101_4_k_cu_3815cc26_166884cuda3std3__442_GLOBAL__N__2abd0101_4_k_cu_3815cc26_166886ignoreE:
	.zero		1
	.type		_ZN40_INTERNAL_2abd0101_4_k_cu_3815cc26_166884cute7productE,@object
	.size		_ZN40_INTERNAL_2abd0101_4_k_cu_3815cc26_166884cute7productE,(_ZN40_INTERNAL_2abd0101_4_k_cu_3815cc26_166884cuda3std3__45__cpo3endE - _ZN40_INTERNAL_2abd0101_4_k_cu_3815cc26_166884cute7productE)
_ZN40_INTERNAL_2abd0101_4_k_cu_3815cc26_166884cute7productE:
	.zero		1
	.type		_ZN40_INTERNAL_2abd0101_4_k_cu_3815cc26_166884cuda3std3__45__cpo3endE,@object
	.size		_ZN40_INTERNAL_2abd0101_4_k_cu_3815cc26_166884cuda3std3__45__cpo3endE,(_ZN40_INTERNAL_2abd0101_4_k_cu_3815cc26_166884cuda3std3__419piecewise_constructE - _ZN40_INTERNAL_2abd0101_4_k_cu_3815cc26_166884cuda3std3__45__cpo3endE)
_ZN40_INTERNAL_2abd0101_4_k_cu_3815cc26_166884cuda3std3__45__cpo3endE:
	.zero		1
	.type		_ZN40_INTERNAL_2abd0101_4_k_cu_3815cc26_166884cuda3std3__419piecewise_constructE,@object
	.size		_ZN40_INTERNAL_2abd0101_4_k_cu_3815cc26_166884cuda3std3__419piecewise_constructE,(_ZN40_INTERNAL_2abd0101_4_k_cu_3815cc26_166884cuda3std3__45__cpo4cendE - _ZN40_INTERNAL_2abd0101_4_k_cu_3815cc26_166884cuda3std3__419piecewise_constructE)
_ZN40_INTERNAL_2abd0101_4_k_cu_3815cc26_166884cuda3std3__419piecewise_constructE:
	.zero		1
	.type		_ZN40_INTERNAL_2abd0101_4_k_cu_3815cc26_166884cuda3std3__45__cpo4cendE,@object
	.size		_ZN40_INTERNAL_2abd0101_4_k_cu_3815cc26_166884cuda3std3__45__cpo4cendE,(_ZN40_INTERNAL_2abd0101_4_k_cu_3815cc26_166884cuda3std6ranges3__45__cpo4swapE - _ZN40_INTERNAL_2abd0101_4_k_cu_3815cc26_166884cuda3std3__45__cpo4cendE)
_ZN40_INTERNAL_2abd0101_4_k_cu_3815cc26_166884cuda3std3__45__cpo4cendE:
	.zero		1
	.type		_ZN40_INTERNAL_2abd0101_4_k_cu_3815cc26_166884cuda3std6ranges3__45__cpo4swapE,@object
	.size		_ZN40_INTERNAL_2abd0101_4_k_cu_3815cc26_166884cuda3std6ranges3__45__cpo4swapE,(.L_10 - _ZN40_INTERNAL_2abd0101_4_k_cu_3815cc26_166884cuda3std6ranges3__45__cpo4swapE)
_ZN40_INTERNAL_2abd0101_4_k_cu_3815cc26_166884cuda3std6ranges3__45__cpo4swapE:
	.zero		1
.L_10:


//--------------------- .nv.constant0._ZN7cutlass13device_kernelINS_4gemm6kernel13GemmUniversalIN4cute5tupleIJiiiiEEENS1_10collective13CollectiveMmaINS1_35MainloopSm100TmaUmmaWarpSpecializedILi19ELi2ELi4ENS5_IJNS4_1CILi2EEENSA_ILi1EEESC_EEEEENS5_IJNSA_ILi64EEENSA_ILi256EEENSA_ILi16EEEEEENS_10bfloat16_tENS5_IJlSC_lEEESJ_SK_NS4_8TiledMMAINS4_8MMA_AtomIJNS4_20SM100_MMA_F16BF16_SSISJ_SJ_fLi64ELi256ELNS4_4UMMA5MajorE0ELSP_0ELNSO_7ScaleInE0ELSQ_0EEEEEENS4_6LayoutINS5_IJSC_SC_SC_EEENS5_IJNSA_ILi0EEESV_SV_EEEEENS5_IJNS4_10UnderscoreESY_SY_EEEEENS4_13SM90_TMA_LOADENS4_14ComposedLayoutINS4_7SwizzleILi1ELi4ELi3EEENS4_18smem_ptr_flag_bitsILi16EEENST_INS5_IJNSA_ILi8EEESH_EEENS5_IJSH_SC_EEEEEEEvNS4_8identityENS4_23SM90_TMA_LOAD_MULTICASTES1B_vS1C_EENS_8epilogue10collective18CollectiveEpilogueINS1F_23Sm100TmaWarpSpecializedILi4ELi2ELi32ELb1ELb0EEEJSI_NS5_IJNST_ISF_SC_EES1K_EEESJ_SK_SJ_SK_NS1F_6fusion15FusionCallbacksIS1J_NS1M_17LinearCombinationISJ_fSJ_fLNS_15FloatRoundStyleE2EEESI_S1L_JEEENS4_5SM1004TMEM4LOAD26SM100_TMEM_LOAD_16dp256b8xES11_NS12_INS13_ILi3ELi4ELi3EEES16_NST_INS5_IJS17_SF_EEENS5_IJSF_SC_EEEEEEENS4_17SM75_U32x4_LDSM_NENS4_14SM90_TMA_STOREES20_NS4_17SM90_U32x4_STSM_NENS4_39AutoVectorizingCopyWithAssumedAlignmentILi128EEEEEEvvEEEEvNT_6ParamsE --------------------------
	.section	.nv.constant0._ZN7cutlass13device_kernelINS_4gemm6kernel13GemmUniversalIN4cute5tupleIJiiiiEEENS1_10collective13CollectiveMmaINS1_35MainloopSm100TmaUmmaWarpSpecializedILi19ELi2ELi4ENS5_IJNS4_1CILi2EEENSA_ILi1EEESC_EEEEENS5_IJNSA_ILi64EEENSA_ILi256EEENSA_ILi16EEEEEENS_10bfloat16_tENS5_IJlSC_lEEESJ_SK_NS4_8TiledMMAINS4_8MMA_AtomIJNS4_20SM100_MMA_F16BF16_SSISJ_SJ_fLi64ELi256ELNS4_4UMMA5MajorE0ELSP_0ELNSO_7ScaleInE0ELSQ_0EEEEEENS4_6LayoutINS5_IJSC_SC_SC_EEENS5_IJNSA_ILi0EEESV_SV_EEEEENS5_IJNS4_10UnderscoreESY_SY_EEEEENS4_13SM90_TMA_LOADENS4_14ComposedLayoutINS4_7SwizzleILi1ELi4ELi3EEENS4_18smem_ptr_flag_bitsILi16EEENST_INS5_IJNSA_ILi8EEESH_EEENS5_IJSH_SC_EEEEEEEvNS4_8identityENS4_23SM90_TMA_LOAD_MULTICASTES1B_vS1C_EENS_8epilogue10collective18CollectiveEpilogueINS1F_23Sm100TmaWarpSpecializedILi4ELi2ELi32ELb1ELb0EEEJSI_NS5_IJNST_ISF_SC_EES1K_EEESJ_SK_SJ_SK_NS1F_6fusion15FusionCallbacksIS1J_NS1M_17LinearCombinationISJ_fSJ_fLNS_15FloatRoundStyleE2EEESI_S1L_JEEENS4_5SM1004TMEM4LOAD26SM100_TMEM_LOAD_16dp256b8xES11_NS12_INS13_ILi3ELi4ELi3EEES16_NST_INS5_IJS17_SF_EEENS5_IJSF_SC_EEEEEEENS4_17SM75_U32x4_LDSM_NENS4_14SM90_TMA_STOREES20_NS4_17SM90_U32x4_STSM_NENS4_39AutoVectorizingCopyWithAssumedAlignmentILi128EEEEEEvvEEEEvNT_6ParamsE,"a",@progbits
	.sectionflags	@""
	.align	4
.nv.constant0._ZN7cutlass13device_kernelINS_4gemm6kernel13GemmUniversalIN4cute5tupleIJiiiiEEENS1_10collective13CollectiveMmaINS1_35MainloopSm100TmaUmmaWarpSpecializedILi19ELi2ELi4ENS5_IJNS4_1CILi2EEENSA_ILi1EEESC_EEEEENS5_IJNSA_ILi64EEENSA_ILi256EEENSA_ILi16EEEEEENS_10bfloat16_tENS5_IJlSC_lEEESJ_SK_NS4_8TiledMMAINS4_8MMA_AtomIJNS4_20SM100_MMA_F16BF16_SSISJ_SJ_fLi64ELi256ELNS4_4UMMA5MajorE0ELSP_0ELNSO_7ScaleInE0ELSQ_0EEEEEENS4_6LayoutINS5_IJSC_SC_SC_EEENS5_IJNSA_ILi0EEESV_SV_EEEEENS5_IJNS4_10UnderscoreESY_SY_EEEEENS4_13SM90_TMA_LOADENS4_14ComposedLayoutINS4_7SwizzleILi1ELi4ELi3EEENS4_18smem_ptr_flag_bitsILi16EEENST_INS5_IJNSA_ILi8EEESH_EEENS5_IJSH_SC_EEEEEEEvNS4_8identityENS4_23SM90_TMA_LOAD_MULTICASTES1B_vS1C_EENS_8epilogue10collective18CollectiveEpilogueINS1F_23Sm100TmaWarpSpecializedILi4ELi2ELi32ELb1ELb0EEEJSI_NS5_IJNST_ISF_SC_EES1K_EEESJ_SK_SJ_SK_NS1F_6fusion15FusionCallbacksIS1J_NS1M_17LinearCombinationISJ_fSJ_fLNS_15FloatRoundStyleE2EEESI_S1L_JEEENS4_5SM1004TMEM4LOAD26SM100_TMEM_LOAD_16dp256b8xES11_NS12_INS13_ILi3ELi4ELi3EEES16_NST_INS5_IJS17_SF_EEENS5_IJSF_SC_EEEEEEENS4_17SM75_U32x4_LDSM_NENS4_14SM90_TMA_STOREES20_NS4_17SM90_U32x4_STSM_NENS4_39AutoVectorizingCopyWithAssumedAlignmentILi128EEEEEEvvEEEEvNT_6ParamsE:
	.zero		2944


//--------------------- SYMBOLS --------------------------

	.type		.nv.reservedSmem.offset0,@object
	.size		.nv.reservedSmem.offset0,0x4
	.type		.nv.reservedSmem.cap,@object
	.size		.nv.reservedSmem.cap,0x4
	.type		__assertfail,@function
